def gluon_tcgen05(
    a_ptr,
    b_ptr,
    c_ptr,
    M,
    N,
    K,
    stride_am,
    stride_bk,
    stride_cm,
    BLOCK_M: gl.constexpr,
    BLOCK_N: gl.constexpr,
    BLOCK_K: gl.constexpr,
    DTYPE: gl.constexpr,
    A_LAYOUT: gl.constexpr,
    B_LAYOUT: gl.constexpr,
    C_LAYOUT: gl.constexpr,
    B_SHAPE: gl.constexpr,
    TMEM_LAYOUT: gl.constexpr,
    TMEM_REG: gl.constexpr,
    TRANS_B: gl.constexpr,
    NUM_BUFFERS: gl.constexpr,
):
    a_desc = tma.make_tensor_descriptor(
        a_ptr, [M, K], [stride_am, 1], [BLOCK_M, BLOCK_K], A_LAYOUT
    )
    b_desc = tma.make_tensor_descriptor(
        b_ptr,
        [N, K] if TRANS_B else [K, N],
        [stride_bk, 1],
        B_SHAPE,
        B_LAYOUT,
    )
    c_desc = tma.make_tensor_descriptor(
        c_ptr, [M, N], [stride_cm, 1], [BLOCK_M, BLOCK_N], C_LAYOUT
    )

    a_bufs = gl.allocate_shared_memory(
        DTYPE, [NUM_BUFFERS, BLOCK_M, BLOCK_K], A_LAYOUT
    )
    b_bufs = gl.allocate_shared_memory(DTYPE, [NUM_BUFFERS] + B_SHAPE, B_LAYOUT)

    pid_m = gl.program_id(0)
    pid_n = gl.program_id(1)
    off_m = pid_m * BLOCK_M
    off_n = pid_n * BLOCK_N

    tma_bars = gl.allocate_shared_memory(
        gl.int64, [NUM_BUFFERS, 1], mbarrier.MBarrierLayout()
    )
    mma_bars = gl.allocate_shared_memory(
        gl.int64, [NUM_BUFFERS, 1], mbarrier.MBarrierLayout()
    )
    for i in gl.static_range(NUM_BUFFERS):
        mbarrier.init(tma_bars.index(i), count=1)
        mbarrier.init(mma_bars.index(i), count=1)

    acc_tmem = allocate_tensor_memory(gl.float32, [BLOCK_M, BLOCK_N], TMEM_LAYOUT)
    idx = 0
    phase = 0
    use_acc = False
    for k in range(0, K, BLOCK_K):
        a = a_bufs.index(idx)
        b = b_bufs.index(idx)
        tma_bar = tma_bars.index(idx)
        mma_bar = mma_bars.index(idx)
        mbarrier.expect(
            tma_bar, a_desc.block_type.nbytes + b_desc.block_type.nbytes
        )
        tma.async_copy_global_to_shared(a_desc, [off_m, k], tma_bar, a)
        tma.async_copy_global_to_shared(
            b_desc, [off_n, k] if TRANS_B else [k, off_n], tma_bar, b
        )
        mbarrier.wait(tma_bar, phase=phase)

        if TRANS_B:
            b = b.permute((1, 0))
        tcgen05_mma(a, b, acc_tmem, use_acc=use_acc)
        tcgen05_commit(mma_bar)
        mbarrier.wait(mma_bar, phase=phase)
        use_acc = True

        idx += 1
        if idx == NUM_BUFFERS:
            idx = 0
            phase ^= 1

    for i in gl.static_range(NUM_BUFFERS):
        mbarrier.invalidate(tma_bars.index(i))
        mbarrier.invalidate(mma_bars.index(i))

    acc = acc_tmem.load(TMEM_REG)
    c_smem = gl.allocate_shared_memory(DTYPE, [BLOCK_M, BLOCK_N], C_LAYOUT)
    c_smem.store(acc.to(DTYPE))
    fence_async_shared()
    tma.async_copy_shared_to_global(c_desc, [off_m, off_n], c_smem)
    tma.store_wait(pendings=0)

# config = {"BLOCK_K": 32, "BLOCK_M": 128, "BLOCK_N": 128, "arch": "sm_100", "dtype": "fp16", "num_buffers": 2, "num_warps": 4, "trans_b": 1}
# arch = sm_100


// ===== COMPILED SASS (sm_100a) =====

	.target	sm_100a

	.elftype	@"ET_EXEC"


//--------------------- .note.nv.tkinfo           --------------------------
	.section	.note.nv.tkinfo,"",@"SHT_NOTE"
	.sectionflags	@"SHF_NOTE_NV_TKINFO"
	.tkinfo
        /*0018*/ 	.word	0x00000081
        /*0030*/ 	.string	""
        /*0030*/ 	.string	"ptxas-blackwell"
        /*0030*/ 	.string	"Cuda compilation tools, release 12.9, V12.9.86"
        /*0030*/ 	.string	"Build cuda_12.9.r12.9/compiler.36037853_0"
        /*0030*/ 	.string	"-v  -suppress-debug-info  -lineinfo  -arch sm_100a "



//--------------------- .note.nv.cuver            --------------------------
	.section	.note.nv.cuver,"",@"SHT_NOTE"
	.sectionflags	@"SHF_NOTE_NV_CUVER"
        /*0018*/ 	.short	0x0001
        /*001a*/ 	.short	0x0064
        /*001c*/ 	.short	0x0001
        /*001e*/ 	.short	0x0000
        /*0020*/ 	.short	0x0001
        /*0022*/ 	.short	0x0000


//--------------------- .nv.info                  --------------------------
	.section	.nv.info,"",@"SHT_CUDA_INFO"
	.align	4


	//----- nvinfo : EIATTR_REGCOUNT
	.align		4
        /*0000*/ 	.byte	0x04, 0x2f
        /*0002*/ 	.short	(.L_4 - .L_3)
	.align		4
.L_3:
        /*0004*/ 	.word	index@(gluon_tcgen05)
        /*0008*/ 	.word	0x00000087


	//----- nvinfo : EIATTR_FRAME_SIZE
	.align		4
.L_4:
        /*000c*/ 	.byte	0x04, 0x11
        /*000e*/ 	.short	(.L_6 - .L_5)
	.align		4
.L_5:
        /*0010*/ 	.word	index@($__internal_2_$__cuda_sm10x_tcgen05_guardrail_trap_unallocated_columns_being_dealloced)
        /*0014*/ 	.word	0x00000000


	//----- nvinfo : EIATTR_FRAME_SIZE
	.align		4
.L_6:
        /*0018*/ 	.byte	0x04, 0x11
        /*001a*/ 	.short	(.L_8 - .L_7)
	.align		4
.L_7:
        /*001c*/ 	.word	index@($__internal_1_$__cuda_sm10x_tcgen05_guardrail_trap_phase_invalid_during_alloc)
        /*0020*/ 	.word	0x00000000


	//----- nvinfo : EIATTR_FRAME_SIZE
	.align		4
.L_8:
        /*0024*/ 	.byte	0x04, 0x11
        /*0026*/ 	.short	(.L_10 - .L_9)
	.align		4
.L_9:
        /*0028*/ 	.word	index@($__internal_0_$__cuda_sm10x_tcgen05_guardrail_trap_col_being_dealloced_not_returned_by_alloc)
        /*002c*/ 	.word	0x00000000


	//----- nvinfo : EIATTR_FRAME_SIZE
	.align		4
.L_10:
        /*0030*/ 	.byte	0x04, 0x11
        /*0032*/ 	.short	(.L_12 - .L_11)
	.align		4
.L_11:
        /*0034*/ 	.word	index@(gluon_tcgen05)
        /*0038*/ 	.word	0x00000000


	//----- nvinfo : EIATTR_MIN_STACK_SIZE
	.align		4
.L_12:
        /*003c*/ 	.byte	0x04, 0x12
        /*003e*/ 	.short	(.L_14 - .L_13)
	.align		4
.L_13:
        /*0040*/ 	.word	index@(gluon_tcgen05)
        /*0044*/ 	.word	0x00000000
.L_14:


//--------------------- .nv.info.gluon_tcgen05    --------------------------
	.section	.nv.info.gluon_tcgen05,"",@"SHT_CUDA_INFO"
	.sectionflags	@""
	.align	4


	//----- nvinfo : EIATTR_CUDA_API_VERSION
	.align		4
        /*0000*/ 	.byte	0x04, 0x37
        /*0002*/ 	.short	(.L_16 - .L_15)
.L_15:
        /*0004*/ 	.word	0x00000081


	//----- nvinfo : EIATTR_KPARAM_INFO
	.align		4
.L_16:
        /*0008*/ 	.byte	0x04, 0x17
        /*000a*/ 	.short	(.L_18 - .L_17)
.L_17:
        /*000c*/ 	.word	0x00000000
        /*0010*/ 	.short	0x000a
        /*0012*/ 	.short	0x0048
        /*0014*/ 	.byte	0x00, 0xf4, 0x21, 0x00


	//----- nvinfo : EIATTR_KPARAM_INFO
	.align		4
.L_18:
        /*0018*/ 	.byte	0x04, 0x17
        /*001a*/ 	.short	(.L_20 - .L_19)
.L_19:
        /*001c*/ 	.word	0x00000000
        /*0020*/ 	.short	0x0009
        /*0022*/ 	.short	0x0040
        /*0024*/ 	.byte	0x00, 0xf4, 0x21, 0x00


	//----- nvinfo : EIATTR_KPARAM_INFO
	.align		4
.L_20:
        /*0028*/ 	.byte	0x04, 0x17
        /*002a*/ 	.short	(.L_22 - .L_21)
.L_21:
        /*002c*/ 	.word	0x00000000
        /*0030*/ 	.short	0x0008
        /*0032*/ 	.short	0x0038
        /*0034*/ 	.byte	0x00, 0xf0, 0x21, 0x00


	//----- nvinfo : EIATTR_KPARAM_INFO
	.align		4
.L_22:
        /*0038*/ 	.byte	0x04, 0x17
        /*003a*/ 	.short	(.L_24 - .L_23)
.L_23:
        /*003c*/ 	.word	0x00000000
        /*0040*/ 	.short	0x0007
        /*0042*/ 	.short	0x0030
        /*0044*/ 	.byte	0x00, 0xf0, 0x21, 0x00


	//----- nvinfo : EIATTR_KPARAM_INFO
	.align		4
.L_24:
        /*0048*/ 	.byte	0x04, 0x17
        /*004a*/ 	.short	(.L_26 - .L_25)
.L_25:
        /*004c*/ 	.word	0x00000000
        /*0050*/ 	.short	0x0006
        /*0052*/ 	.short	0x0028
        /*0054*/ 	.byte	0x00, 0xf0, 0x21, 0x00


	//----- nvinfo : EIATTR_KPARAM_INFO
	.align		4
.L_26:
        /*0058*/ 	.byte	0x04, 0x17
        /*005a*/ 	.short	(.L_28 - .L_27)
.L_27:
        /*005c*/ 	.word	0x00000000
        /*0060*/ 	.short	0x0005
        /*0062*/ 	.short	0x0020
        /*0064*/ 	.byte	0x00, 0xf0, 0x11, 0x00


	//----- nvinfo : EIATTR_KPARAM_INFO
	.align		4
.L_28:
        /*0068*/ 	.byte	0x04, 0x17
        /*006a*/ 	.short	(.L_30 - .L_29)
.L_29:
        /*006c*/ 	.word	0x00000000
        /*0070*/ 	.short	0x0004
        /*0072*/ 	.short	0x001c
        /*0074*/ 	.byte	0x00, 0xf0, 0x11, 0x00


	//----- nvinfo : EIATTR_KPARAM_INFO
	.align		4
.L_30:
        /*0078*/ 	.byte	0x04, 0x17
        /*007a*/ 	.short	(.L_32 - .L_31)
.L_31:
        /*007c*/ 	.word	0x00000000
        /*0080*/ 	.short	0x0003
        /*0082*/ 	.short	0x0018
        /*0084*/ 	.byte	0x00, 0xf0, 0x11, 0x00


	//----- nvinfo : EIATTR_KPARAM_INFO
	.align		4
.L_32:
        /*0088*/ 	.byte	0x04, 0x17
        /*008a*/ 	.short	(.L_34 - .L_33)
.L_33:
        /*008c*/ 	.word	0x00000000
        /*0090*/ 	.short	0x0002
        /*0092*/ 	.short	0x0010
        /*0094*/ 	.byte	0x00, 0xf4, 0x21, 0x00


	//----- nvinfo : EIATTR_KPARAM_INFO
	.align		4
.L_34:
        /*0098*/ 	.byte	0x04, 0x17
        /*009a*/ 	.short	(.L_36 - .L_35)
.L_35:
        /*009c*/ 	.word	0x00000000
        /*00a0*/ 	.short	0x0001
        /*00a2*/ 	.short	0x0008
        /*00a4*/ 	.byte	0x00, 0xf4, 0x21, 0x00


	//----- nvinfo : EIATTR_KPARAM_INFO
	.align		4
.L_36:
        /*00a8*/ 	.byte	0x04, 0x17
        /*00aa*/ 	.short	(.L_38 - .L_37)
.L_37:
        /*00ac*/ 	.word	0x00000000
        /*00b0*/ 	.short	0x0000
        /*00b2*/ 	.short	0x0000
        /*00b4*/ 	.byte	0x00, 0xf4, 0x21, 0x00


	//----- nvinfo : EIATTR_AT_ENTRY_FRAGMENTS
	.align		4
.L_38:
        /*00b8*/ 	.byte	0x04, 0x4f
        /*00ba*/ 	.short	(.L_40 - .L_39)


	//   ....[0]....
.L_39:
        /*00bc*/ 	.word	0x00000004


	//----- nvinfo : EIATTR_RESERVED_SMEM_USED
	.align		4
.L_40:
        /*00c0*/ 	.byte	0x01, 0x41
	.zero		2


	//----- nvinfo : EIATTR_SPARSE_MMA_MASK
	.align		4
        /*00c4*/ 	.byte	0x03, 0x50
        /*00c6*/ 	.short	0x0000


	//----- nvinfo : EIATTR_TCGEN05_1CTA_USED
	.align		4
        /*00c8*/ 	.byte	0x01, 0x51
	.zero		2


	//----- nvinfo : EIATTR_MAXREG_COUNT
	.align		4
        /*00cc*/ 	.byte	0x03, 0x1b
        /*00ce*/ 	.short	0x00ff


	//----- nvinfo : EIATTR_NUM_BARRIERS
	.align		4
        /*00d0*/ 	.byte	0x02, 0x4c
        /*00d2*/ 	.byte	0x01
	.zero		1


	//----- nvinfo : EIATTR_INT_WARP_WIDE_INSTR_OFFSETS
	.align		4
        /*00d4*/ 	.byte	0x04, 0x31
        /*00d6*/ 	.short	(.L_42 - .L_41)


	//   ....[0]....
.L_41:
        /*00d8*/ 	.word	0x00001770


	//   ....[1]....
        /*00dc*/ 	.word	0x00001790


	//   ....[2]....
        /*00e0*/ 	.word	0x00001820


	//   ....[3]....
        /*00e4*/ 	.word	0x000019d0


	//   ....[4]....
        /*00e8*/ 	.word	0x000019e0


	//   ....[5]....
        /*00ec*/ 	.word	0x000019f0


	//   ....[6]....
        /*00f0*/ 	.word	0x00001a00


	//   ....[7]....
        /*00f4*/ 	.word	0x00001c80


	//   ....[8]....
        /*00f8*/ 	.word	0x00001c90


	//   ....[9]....
        /*00fc*/ 	.word	0x00001e00


	//   ....[10]....
        /*0100*/ 	.word	0x00001e50


	//   ....[11]....
        /*0104*/ 	.word	0x00001e60


	//   ....[12]....
        /*0108*/ 	.word	0x00001e90


	//   ....[13]....
        /*010c*/ 	.word	0x000020a0


	//   ....[14]....
        /*0110*/ 	.word	0x000020b0


	//   ....[15]....
        /*0114*/ 	.word	0x00002360


	//   ....[16]....
        /*0118*/ 	.word	0x00002370


	//   ....[17]....
        /*011c*/ 	.word	0x00002ae0


	//   ....[18]....
        /*0120*/ 	.word	0x00002b30


	//----- nvinfo : EIATTR_COOP_GROUP_MASK_REGIDS
	.align		4
.L_42:
        /*0124*/ 	.byte	0x04, 0x29
        /*0126*/ 	.short	(.L_44 - .L_43)


	//   ....[0]....
.L_43:
        /*0128*/ 	.word	0xffffffff


	//   ....[1]....
        /*012c*/ 	.word	0xffffffff


	//   ....[2]....
        /*0130*/ 	.word	0xffffffff


	//   ....[3]....
        /*0134*/ 	.word	0xffffffff


	//   ....[4]....
        /*0138*/ 	.word	0xffffffff


	//   ....[5]....
        /*013c*/ 	.word	0xffffffff


	//   ....[6]....
        /*0140*/ 	.word	0xffffffff


	//   ....[7]....
        /*0144*/ 	.word	0xffffffff


	//   ....[8]....
        /*0148*/ 	.word	0xffffffff


	//   ....[9]....
        /*014c*/ 	.word	0xffffffff


	//----- nvinfo : EIATTR_COOP_GROUP_INSTR_OFFSETS
	.align		4
.L_44:
        /*0150*/ 	.byte	0x04, 0x28
        /*0152*/ 	.short	(.L_46 - .L_45)


	//   ....[0]....
.L_45:
        /*0154*/ 	.word	0x00000050


	//   ....[1]....
        /*0158*/ 	.word	0x00000310


	//   ....[2]....
        /*015c*/ 	.word	0x00000500


	//   ....[3]....
        /*0160*/ 	.word	0x000009a0


	//   ....[4]....
        /*0164*/ 	.word	0x00000ae0


	//   ....[5]....
        /*0168*/ 	.word	0x00000fe0


	//   ....[6]....
        /*016c*/ 	.word	0x00001120


	//   ....[7]....
        /*0170*/ 	.word	0x00001610


	//   ....[8]....
        /*0174*/ 	.word	0x00002970


	//   ....[9]....
        /*0178*/ 	.word	0x00002be0


	//----- nvinfo : EIATTR_VRC_CTA_INIT_COUNT
	.align		4
.L_46:
        /*017c*/ 	.byte	0x02, 0x4a
        /*017e*/ 	.byte	0x80
	.zero		1


	//----- nvinfo : EIATTR_MBARRIER_INSTR_OFFSETS
	.align		4
        /*0180*/ 	.byte	0x04, 0x39
        /*0182*/ 	.short	(.L_48 - .L_47)


	//   ....[0]....
.L_47:
        /*0184*/ 	.word	0x00001840
        /*0188*/ 	.word	0x000000ff
        /*018c*/ 	.word	0x00008000
        /*0190*/ 	.short	0x0100
        /*0192*/ 	.byte	0x08
	.zero		1


	//   ....[1]....
        /*0194*/ 	.word	0x00001850
        /*0198*/ 	.word	0x000000ff
        /*019c*/ 	.word	0x00008010
        /*01a0*/ 	.short	0x0100
        /*01a2*/ 	.byte	0x08
	.zero		1


	//   ....[2]....
        /*01a4*/ 	.word	0x00001900
        /*01a8*/ 	.word	0x000000ff
        /*01ac*/ 	.word	0x00008008
        /*01b0*/ 	.short	0x0100
        /*01b2*/ 	.byte	0x08
	.zero		1


	//   ....[3]....
        /*01b4*/ 	.word	0x00001910
        /*01b8*/ 	.word	0x000000ff
        /*01bc*/ 	.word	0x00008018
        /*01c0*/ 	.short	0x0100
        /*01c2*/ 	.byte	0x08
	.zero		1


	//   ....[4]....
        /*01c4*/ 	.word	0x00001ae0
        /*01c8*/ 	.word	0x000000ff
        /*01cc*/ 	.word	0x00008000
        /*01d0*/ 	.short	0x010a
        /*01d2*/ 	.byte	0x08
	.zero		1


	//   ....[5]....
        /*01d4*/ 	.word	0x00001ce0
        /*01d8*/ 	.word	0x000000ff
        /*01dc*/ 	.word	0x00008010
        /*01e0*/ 	.short	0x010a
        /*01e2*/ 	.byte	0x08
	.zero		1


	//   ....[6]....
        /*01e4*/ 	.word	0x00001f00
        /*01e8*/ 	.word	0x000000ff
        /*01ec*/ 	.word	0x00008000
        /*01f0*/ 	.short	0x010a
        /*01f2*/ 	.byte	0x1c
	.zero		1


	//   ....[7]....
        /*01f4*/ 	.word	0x000020f0
        /*01f8*/ 	.word	0x000000ff
        /*01fc*/ 	.word	0x00008010
        /*0200*/ 	.short	0x010a
        /*0202*/ 	.byte	0x1c
	.zero		1


	//   ....[8]....
        /*0204*/ 	.word	0x000021c0
        /*0208*/ 	.word	0x000000ff
        /*020c*/ 	.word	0x00008000
        /*0210*/ 	.short	0x0108
        /*0212*/ 	.byte	0x08
	.zero		1


	//   ....[9]....
        /*0214*/ 	.word	0x000021d0
        /*0218*/ 	.word	0x000000ff
        /*021c*/ 	.word	0x00008010
        /*0220*/ 	.short	0x0108
        /*0222*/ 	.byte	0x08
	.zero		1


	//   ....[10]....
        /*0224*/ 	.word	0x00002220
        /*0228*/ 	.word	0x000000ff
        /*022c*/ 	.word	0x00008008
        /*0230*/ 	.short	0x0108
        /*0232*/ 	.byte	0x08
	.zero		1


	//   ....[11]....
        /*0234*/ 	.word	0x00002230
        /*0238*/ 	.word	0x000000ff
        /*023c*/ 	.word	0x00008018
        /*0240*/ 	.short	0x0108
        /*0242*/ 	.byte	0x08
	.zero		1


	//   ....[12]....
        /*0244*/ 	.word	0x00002c00
        /*0248*/ 	.word	0x000000ff
        /*024c*/ 	.word	0x00008000
        /*0250*/ 	.short	0x010a
        /*0252*/ 	.byte	0x08
	.zero		1


	//   ....[13]....
        /*0254*/ 	.word	0x00002c30
        /*0258*/ 	.word	0x000000ff
        /*025c*/ 	.word	0x00008010
        /*0260*/ 	.short	0x010a
        /*0262*/ 	.byte	0x08
	.zero		1


	//   ....[14]....
        /*0264*/ 	.word	0x00002c60
        /*0268*/ 	.word	0x000000ff
        /*026c*/ 	.word	0x00008000
        /*0270*/ 	.short	0x010a
        /*0272*/ 	.byte	0x1c
	.zero		1


	//   ....[15]....
        /*0274*/ 	.word	0x00002c90
        /*0278*/ 	.word	0x000000ff
        /*027c*/ 	.word	0x00008010
        /*0280*/ 	.short	0x010a
        /*0282*/ 	.byte	0x1c
	.zero		1


	//----- nvinfo : EIATTR_NUM_MBARRIERS
	.align		4
.L_48:
        /*0284*/ 	.byte	0x03, 0x38
        /*0286*/ 	.short	0x0004


	//----- nvinfo : EIATTR_EXIT_INSTR_OFFSETS
	.align		4
        /*0288*/ 	.byte	0x04, 0x1c
        /*028a*/ 	.short	(.L_50 - .L_49)


	//   ....[0]....
.L_49:
        /*028c*/ 	.word	0x00002bf0


	//----- nvinfo : EIATTR_REQNTID
	.align		4
.L_50:
        /*0290*/ 	.byte	0x04, 0x10
        /*0292*/ 	.short	(.L_52 - .L_51)
.L_51:
        /*0294*/ 	.word	0x00000080
        /*0298*/ 	.word	0x00000001
        /*029c*/ 	.word	0x00000001


	//----- nvinfo : EIATTR_CRS_STACK_SIZE
	.align		4
.L_52:
        /*02a0*/ 	.byte	0x04, 0x1e
        /*02a2*/ 	.short	(.L_54 - .L_53)
.L_53:
        /*02a4*/ 	.word	0x00000000


	//----- nvinfo : EIATTR_CBANK_PARAM_SIZE
	.align		4
.L_54:
        /*02a8*/ 	.byte	0x03, 0x19
        /*02aa*/ 	.short	0x0050


	//----- nvinfo : EIATTR_PARAM_CBANK
	.align		4
        /*02ac*/ 	.byte	0x04, 0x0a
        /*02ae*/ 	.short	(.L_56 - .L_55)
	.align		4
.L_55:
        /*02b0*/ 	.word	index@(.nv.constant0.gluon_tcgen05)
        /*02b4*/ 	.short	0x0380
        /*02b6*/ 	.short	0x0050


	//----- nvinfo : EIATTR_SW_WAR
	.align		4
.L_56:
        /*02b8*/ 	.byte	0x04, 0x36
        /*02ba*/ 	.short	(.L_58 - .L_57)
.L_57:
        /*02bc*/ 	.word	0x00000008
.L_58:


//--------------------- .nv.compat                --------------------------
	.section	.nv.compat,"",@"SHT_CUDA_COMPAT_INFO"
	.align	4
        /*0000*/ 	.byte	0x02, 0x02, 0x02, 0x00, 0x02, 0x05, 0x05, 0x00, 0x02, 0x03, 0x03, 0x00, 0x02, 0x06, 0x01, 0x00


//--------------------- .nv.callgraph             --------------------------
	.section	.nv.callgraph,"",@"SHT_CUDA_CALLGRAPH"
	.align	4
	.sectionentsize	8
	.align		4
        /*0000*/ 	.word	0x00000000
	.align		4
        /*0004*/ 	.word	0xffffffff
	.align		4
        /*0008*/ 	.word	0x00000000
	.align		4
        /*000c*/ 	.word	0xfffffffe
	.align		4
        /*0010*/ 	.word	0x00000000
	.align		4
        /*0014*/ 	.word	0xfffffffd
	.align		4
        /*0018*/ 	.word	0x00000000
	.align		4
        /*001c*/ 	.word	0xfffffffc


//--------------------- .text.gluon_tcgen05       --------------------------
	.section	.text.gluon_tcgen05,"ax",@progbits
	.align	128
        .global         gluon_tcgen05
        .type           gluon_tcgen05,@function
        .size           gluon_tcgen05,(.L_x_77 - gluon_tcgen05)
        .other          gluon_tcgen05,@"STO_CUDA_ENTRY STV_DEFAULT"
gluon_tcgen05:
.text.gluon_tcgen05:
[----:B------:R-:W1:Y:S01]  /*0000*/  LDC R1, c[0x0][0x37c] ;  /* 0x0000df00ff017b82 */ /* 0x000e620000000800 */
[----:B------:R-:W2:Y:S02]  /*0010*/  S2R R0, SR_TID.X ;  /* 0x0000000000007919 */ /* 0x000ea40000002100 */
[----:B--2---:R-:W-:-:S13]  /*0020*/  ISETP.GE.U32.AND P2, PT, R0, 0x20, PT ;  /* 0x000000200000780c */ /* 0x004fda0003f46070 */
[----:B------:R-:W-:Y:S05]  /*0030*/  @P2 BRA `(.L_x_0) ;  /* 0x0000000000b82947 */ /* 0x000fea0003800000 */
[----:B------:R-:W2:Y:S01]  /*0040*/  S2UR UR6, SR_CgaCtaId ;  /* 0x00000000000679c3 */ /* 0x000ea20000008800 */
[----:B------:R-:W-:Y:S01]  /*0050*/  NOP ;  /* 0x0000000000007918 */ /* 0x000fe20000000000 */
[----:B------:R-:W-:Y:S02]  /*0060*/  UMOV UR4, 0x40 ;  /* 0x0000004000047882 */ /* 0x000fe40000000000 */
[----:B--2---:R-:W-:-:S09]  /*0070*/  ULEA UR4, UR6, UR4, 0x18 ;  /* 0x0000000406047291 */ /* 0x004fd2000f8ec0ff */
[----:B------:R-:W2:Y:S01]  /*0080*/  LDS.U8 R2, [UR4] ;  /* 0x00000004ff027984 */ /* 0x000ea20008000000 */
[----:B------:R-:W-:Y:S02]  /*0090*/  UMOV UR4, 0x400 ;  /* 0x0000040000047882 */ /* 0x000fe40000000000 */
[----:B------:R-:W-:Y:S01]  /*00a0*/  ULEA UR4, UR6, UR4, 0x18 ;  /* 0x0000000406047291 */ /* 0x000fe2000f8ec0ff */
[----:B--2---:R-:W-:-:S13]  /*00b0*/  ISETP.NE.AND P0, PT, R2, RZ, PT ;  /* 0x000000ff0200720c */ /* 0x004fda0003f05270 */
[----:B------:R-:W-:Y:S05]  /*00c0*/  @P0 BRA `(.L_x_1) ;  /* 0x00000000007c0947 */ /* 0x000fea0003800000 */
[----:B------:R-:W-:-:S13]  /*00d0*/  ELECT P0, URZ, PT ;  /* 0x0000000000ff782f */ /* 0x000fda0003800000 */
[----:B------:R-:W-:Y:S05]  /*00e0*/  @!P0 BRA `(.L_x_2) ;  /* 0x0000000000848947 */ /* 0x000fea0003800000 */
[----:B------:R-:W-:Y:S01]  /*00f0*/  UMOV UR5, 0x4 ;  /* 0x0000000400057882 */ /* 0x000fe20000000000 */
[----:B------:R-:W-:Y:S02]  /*0100*/  IMAD.MOV.U32 R5, RZ, RZ, 0x1 ;  /* 0x00000001ff057424 */ /* 0x000fe400078e00ff */
[----:B------:R-:W-:Y:S02]  /*0110*/  IMAD.MOV.U32 R3, RZ, RZ, 0xf ;  /* 0x0000000fff037424 */ /* 0x000fe400078e00ff */
[----:B------:R-:W-:Y:S04]  /*0120*/  DEPBAR.LE SB2, 0x36 ;  /* 0x0000ad800000791a */ /* 0x000fe80000000000 */
[----:B------:R-:W2:Y:S02]  /*0130*/  UTCATOMSWS.FIND_AND_SET.ALIGN UP0, UR5, UR5 ;  /* 0x00000005000575e3 */ /* 0x000ea40008000800 */
[----:B--2---:R-:W-:-:S04]  /*0140*/  PLOP3.LUT P0, PT, PT, PT, UP0, 0x80, 0x8 ;  /* 0x000000000008781c */ /* 0x004fc80003f0f008 */
[----:B------:R-:W-:-:S04]  /*0150*/  SEL R2, RZ, 0xffffffff, !P0 ;  /* 0xffffffffff027807 */ /* 0x000fc80004000000 */
[----:B------:R-:W-:Y:S01]  /*0160*/  ISETP.NE.AND P0, PT, R2, RZ, PT ;  /* 0x000000ff0200720c */ /* 0x000fe20003f05270 */
[----:B------:R-:W-:-:S12]  /*0170*/  IMAD.U32 R2, RZ, RZ, UR5 ;  /* 0x00000005ff027e24 */ /* 0x000fd8000f8e00ff */
[----:B------:R-:W-:Y:S05]  /*0180*/  @P0 BRA `(.L_x_3) ;  /* 0x0000000000240947 */ /* 0x000fea0003800000 */
.L_x_4:
[----:B------:R-:W-:Y:S05]  /*0190*/  NANOSLEEP 0x64 ;  /* 0x000000640000795d */ /* 0x000fea0003800000 */
[----:B------:R-:W-:-:S05]  /*01a0*/  UMOV UR5, 0x4 ;  /* 0x0000000400057882 */ /* 0x000fca0000000000 */
[----:B------:R-:W-:Y:S04]  /*01b0*/  DEPBAR.LE SB2, 0x36 ;  /* 0x0000ad800000791a */ /* 0x000fe80000000000 */
[----:B------:R-:W2:Y:S02]  /*01c0*/  UTCATOMSWS.FIND_AND_SET.ALIGN UP0, UR5, UR5 ;  /* 0x00000005000575e3 */ /* 0x000ea40008000800 */
[----:B--2---:R-:W-:-:S04]  /*01d0*/  PLOP3.LUT P0, PT, PT, PT, UP0, 0x80, 0x8 ;  /* 0x000000000008781c */ /* 0x004fc80003f0f008 */
[----:B------:R-:W-:-:S04]  /*01e0*/  SEL R2, RZ, 0xffffffff, !P0 ;  /* 0xffffffffff027807 */ /* 0x000fc80004000000 */
[----:B------:R-:W-:Y:S01]  /*01f0*/  ISETP.NE.AND P0, PT, R2, RZ, PT ;  /* 0x000000ff0200720c */ /* 0x000fe20003f05270 */
[----:B------:R-:W-:-:S12]  /*0200*/  IMAD.U32 R2, RZ, RZ, UR5 ;  /* 0x00000005ff027e24 */ /* 0x000fd8000f8e00ff */
[----:B------:R-:W-:Y:S05]  /*0210*/  @!P0 BRA `(.L_x_4) ;  /* 0xfffffffc00dc8947 */ /* 0x000fea000383ffff */
.L_x_3:
[C---:B------:R-:W-:Y:S01]  /*0220*/  VIADD R4, R2.reuse, 0x10 ;  /* 0x0000001002047836 */ /* 0x040fe20000000000 */
[----:B------:R-:W-:Y:S01]  /*0230*/  UMOV UR5, 0x50 ;  /* 0x0000005000057882 */ /* 0x000fe20000000000 */
[----:B------:R-:W-:Y:S01]  /*0240*/  SHF.L.U32 R3, R3, R2, RZ ;  /* 0x0000000203037219 */ /* 0x000fe200000006ff */
[----:B------:R-:W-:Y:S01]  /*0250*/  ULEA UR5, UR6, UR5, 0x18 ;  /* 0x0000000506057291 */ /* 0x000fe2000f8ec0ff */
[----:B------:R-:W-:Y:S01]  /*0260*/  IMAD.SHL.U32 R2, R2, 0x20, RZ ;  /* 0x0000002002027824 */ /* 0x000fe200078e00ff */
[----:B------:R-:W-:-:S04]  /*0270*/  SHF.L.U32 R4, R5, R4, RZ ;  /* 0x0000000405047219 */ /* 0x000fc800000006ff */
[----:B------:R-:W-:-:S05]  /*0280*/  LOP3.LUT R3, R4, R3, RZ, 0xfc, !PT ;  /* 0x0000000304037212 */ /* 0x000fca00078efcff */
[----:B------:R2:W-:Y:S04]  /*0290*/  ATOMS.OR RZ, [UR5], R3 ;  /* 0x00000003ffff798c */ /* 0x0005e8000b000005 */
[----:B------:R2:W-:Y:S01]  /*02a0*/  STS [UR4], R2 ;  /* 0x00000002ff007988 */ /* 0x0005e20008000804 */
[----:B------:R-:W-:Y:S05]  /*02b0*/  BRA `(.L_x_2) ;  /* 0x0000000000107947 */ /* 0x000fea0003800000 */
.L_x_1:
[----:B------:R-:W-:Y:S01]  /*02c0*/  IMAD.MOV.U32 R3, RZ, RZ, -0x1 ;  /* 0xffffffffff037424 */ /* 0x000fe200078e00ff */
[----:B------:R-:W-:-:S04]  /*02d0*/  MOV R2, 0x300 ;  /* 0x0000030000027802 */ /* 0x000fc80000000f00 */
[----:B------:R2:W-:Y:S03]  /*02e0*/  STS [UR4], R3 ;  /* 0x00000003ff007988 */ /* 0x0005e60008000804 */
[----:B-12---:R-:W-:Y:S05]  /*02f0*/  CALL.REL.NOINC `($__internal_1_$__cuda_sm10x_tcgen05_guardrail_trap_phase_invalid_during_alloc) ;  /* 0x00000028007c7944 */ /* 0x006fea0003c00000 */
.L_x_2:
[----:B------:R-:W-:Y:S05]  /*0300*/  WARPSYNC.ALL ;  /* 0x0000000000007948 */ /* 0x000fea0003800000 */
[----:B------:R-:W-:Y:S01]  /*0310*/  NOP ;  /* 0x0000000000007918 */ /* 0x000fe20000000000 */
.L_x_0:
[----:B------:R-:W3:Y:S08]  /*0320*/  S2UR UR4, SR_CgaCtaId ;  /* 0x00000000000479c3 */ /* 0x000ef00000008800 */
[----:B------:R-:W-:Y:S01]  /*0330*/  BAR.SYNC.DEFER_BLOCKING 0x0 ;  /* 0x0000000000007b1d */ /* 0x000fe20000010000 */
[----:B------:R-:W-:-:S05]  /*0340*/  LOP3.LUT R132, R0, 0x7f, RZ, 0xc0, !PT ;  /* 0x0000007f00847812 */ /* 0x000fca00078ec0ff */
[----:B------:R-:W-:Y:S02]  /*0350*/  UMOV UR8, 0x400 ;  /* 0x0000040000087882 */ /* 0x000fe40000000000 */
[----:B------:R-:W4:Y:S08]  /*0360*/  LDC R4, c[0x0][0x398] ;  /* 0x0000e600ff047b82 */ /* 0x000f300000000800 */
[----:B------:R-:W5:Y:S01]  /*0370*/  LDC R12, c[0x0][0x3a0] ;  /* 0x0000e800ff0c7b82 */ /* 0x000f620000000800 */
[----:B---3--:R-:W-:-:S07]  /*0380*/  ULEA UR8, UR4, UR8, 0x18 ;  /* 0x0000000804087291 */ /* 0x008fce000f8ec0ff */
[----:B------:R-:W3:Y:S02]  /*0390*/  S2UR UR19, SR_CTAID.Y ;  /* 0x00000000001379c3 */ /* 0x000ee40000002600 */
[----:B--2---:R-:W2:Y:S06]  /*03a0*/  LDS R3, [UR8] ;  /* 0x00000008ff037984 */ /* 0x004eac0008000800 */
[----:B------:R-:W-:Y:S06]  /*03b0*/  BAR.SYNC.DEFER_BLOCKING 0x0 ;  /* 0x0000000000007b1d */ /* 0x000fec0000010000 */
[----:B------:R-:W-:Y:S05]  /*03c0*/  @P2 BRA `(.L_x_5) ;  /* 0x0000000000182947 */ /* 0x000fea0003800000 */
[----:B------:R-:W-:Y:S01]  /*03d0*/  ELECT P0, URZ, PT ;  /* 0x0000000000ff782f */ /* 0x000fe20003800000 */
[----:B------:R-:W-:Y:S01]  /*03e0*/  IMAD.MOV.U32 R2, RZ, RZ, 0x1 ;  /* 0x00000001ff027424 */ /* 0x000fe200078e00ff */
[----:B------:R-:W-:Y:S01]  /*03f0*/  UMOV UR5, 0x40 ;  /* 0x0000004000057882 */ /* 0x000fe20000000000 */
[----:B------:R-:W-:Y:S01]  /*0400*/  UVIRTCOUNT.DEALLOC.SMPOOL 0x80 ;  /* 0x000000800000784c */ /* 0x000fe20000000000 */
[----:B------:R-:W-:-:S09]  /*0410*/  ULEA UR5, UR4, UR5, 0x18 ;  /* 0x0000000504057291 */ /* 0x000fd2000f8ec0ff */
[----:B------:R5:W-:Y:S03]  /*0420*/  @P0 STS.U8 [UR5], R2 ;  /* 0x00000002ff000988 */ /* 0x000be60008000005 */
.L_x_5:
[----:B------:R-:W5:Y:S01]  /*0430*/  S2UR UR4, SR_CTAID.Z ;  /* 0x00000000000479c3 */ /* 0x000f620000002700 */
[----:B------:R-:W4:Y:S01]  /*0440*/  LDCU UR5, c[0x0][0x370] ;  /* 0x00006e00ff0577ac */ /* 0x000f220008000800 */
[----:B------:R-:W-:Y:S01]  /*0450*/  ISETP.GE.U32.AND P0, PT, R132, 0x20, PT ;  /* 0x000000208400780c */ /* 0x000fe20003f06070 */
[----:B----4-:R-:W-:Y:S01]  /*0460*/  VIADD R4, R4, 0xffffffff ;  /* 0xffffffff04047836 */ /* 0x010fe20000000000 */
[C---:B------:R-:W-:Y:S01]  /*0470*/  ISETP.NE.U32.AND P3, PT, R132.reuse, RZ, PT ;  /* 0x000000ff8400720c */ /* 0x040fe20003f65070 */
[----:B------:R-:W5:Y:S01]  /*0480*/  LDCU UR6, c[0x0][0x374] ;  /* 0x00006e80ff0677ac */ /* 0x000f620008000800 */
[----:B------:R-:W-:Y:S01]  /*0490*/  LEA R10, R132, UR8, 0x2 ;  /* 0x00000008840a7c11 */ /* 0x000fe2000f8e10ff */
[----:B-----5:R-:W-:Y:S01]  /*04a0*/  VIADD R11, R12, 0xffffffff ;  /* 0xffffffff0c0b7836 */ /* 0x020fe20000000000 */
[----:B------:R-:W4:Y:S01]  /*04b0*/  S2UR UR7, SR_CTAID.X ;  /* 0x00000000000779c3 */ /* 0x000f220000002500 */
[----:B------:R-:W5:Y:S01]  /*04c0*/  LDCU.64 UR20, c[0x0][0x3c0] ;  /* 0x00007800ff1477ac */ /* 0x000f620008000a00 */
[----:B--2---:R-:W-:Y:S01]  /*04d0*/  R2UR UR23, R3 ;  /* 0x00000000031772ca */ /* 0x004fe200000e0000 */
[----:B------:R-:W-:Y:S04]  /*04e0*/  BSSY.RECONVERGENT B0, `(.L_x_6) ;  /* 0x0000011000007945 */ /* 0x000fe80003800200 */
[----:B------:R2:W-:Y:S01]  /*04f0*/  @!P0 STS [R10], RZ ;  /* 0x000000ff0a008388 */ /* 0x0005e20000000800 */
[----:B------:R-:W-:-:S03]  /*0500*/  NOP ;  /* 0x0000000000007918 */ /* 0x000fc60000000000 */
[----:B------:R2:W-:Y:S01]  /*0510*/  @!P3 STS [UR8+0x24], R4 ;  /* 0x00002404ff00b988 */ /* 0x0005e20008000808 */
[----:B---3--:R-:W-:-:S03]  /*0520*/  UIMAD UR4, UR4, UR6, UR19 ;  /* 0x00000006040472a4 */ /* 0x008fc6000f8e0213 */
[----:B------:R2:W-:Y:S01]  /*0530*/  @!P3 STS [UR8+0x20], R11 ;  /* 0x0000200bff00b988 */ /* 0x0005e20008000808 */
[----:B----4-:R-:W-:-:S04]  /*0540*/  UIMAD UR4, UR4, UR5, UR7 ;  /* 0x00000005040472a4 */ /* 0x010fc8000f8e0207 */
[----:B------:R-:W-:-:S04]  /*0550*/  UIMAD UR4, UR4, 0x180, URZ ;  /* 0x00000180040478a4 */ /* 0x000fc8000f8e02ff */
[----:B-----5:R-:W-:-:S04]  /*0560*/  UIADD3 UR24, UP0, UPT, UR4, UR20, URZ ;  /* 0x0000001404187290 */ /* 0x020fc8000ff1e0ff */
[----:B------:R-:W-:Y:S01]  /*0570*/  ULEA.HI.X.SX32 UR25, UR4, UR21, 0x1, UP0 ;  /* 0x0000001504197291 */ /* 0x000fe200080f0eff */
[----:B--2---:R-:W-:Y:S11]  /*0580*/  @P3 BRA `(.L_x_7) ;  /* 0x0000000000183947 */ /* 0x004ff60003800000 */
[----:B------:R-:W2:Y:S01]  /*0590*/  LDS R2, [UR8+0x8] ;  /* 0x00000808ff027984 */ /* 0x000ea20008000800 */
[----:B------:R-:W3:Y:S01]  /*05a0*/  LDC.64 R6, c[0x0][0x380] ;  /* 0x0000e000ff067b82 */ /* 0x000ee20000000a00 */
[----:B------:R-:W-:Y:S02]  /*05b0*/  IMAD.MOV.U32 R3, RZ, RZ, 0x70 ;  /* 0x00000070ff037424 */ /* 0x000fe400078e00ff */
[----:B---3--:R3:W-:Y:S03]  /*05c0*/  STS.64 [UR8], R6 ;  /* 0x00000006ff007988 */ /* 0x0087e60008000a08 */
[----:B--2---:R-:W-:-:S05]  /*05d0*/  LOP3.LUT R2, R2, 0x10, R3, 0xd8, !PT ;  /* 0x0000001002027812 */ /* 0x004fca00078ed803 */
[----:B------:R3:W-:Y:S02]  /*05e0*/  STS [UR8+0x8], R2 ;  /* 0x00000802ff007988 */ /* 0x0007e40008000808 */
.L_x_7:
[----:B------:R-:W-:Y:S05]  /*05f0*/  BSYNC.RECONVERGENT B0 ;  /* 0x0000000000007941 */ /* 0x000fea0003800200 */
.L_x_6:
[----:B------:R-:W-:Y:S04]  /*0600*/  BSSY.RECONVERGENT B0, `(.L_x_8) ;  /* 0x000000a000007945 */ /* 0x000fe80003800200 */
[----:B------:R-:W-:Y:S05]  /*0610*/  @P3 BRA `(.L_x_9) ;  /* 0x0000000000203947 */ /* 0x000fea0003800000 */
[----:B---3--:R-:W2:Y:S01]  /*0620*/  LDS R2, [UR8+0x34] ;  /* 0x00003408ff027984 */ /* 0x008ea20008000800 */
[----:B------:R-:W-:Y:S02]  /*0630*/  IMAD.MOV.U32 R3, RZ, RZ, 0x1f000000 ;  /* 0x1f000000ff037424 */ /* 0x000fe400078e00ff */
[----:B------:R-:W-:Y:S01]  /*0640*/  @!P3 IMAD.MOV.U32 R5, RZ, RZ, 0x7f ;  /* 0x0000007fff05b424 */ /* 0x000fe200078e00ff */
[----:B------:R-:W3:Y:S02]  /*0650*/  @!P3 LDS R6, [UR8+0x38] ;  /* 0x00003808ff06b984 */ /* 0x000ee40008000800 */
[----:B--2---:R-:W-:Y:S02]  /*0660*/  LOP3.LUT R2, R2, 0xff000000, R3, 0xb8, !PT ;  /* 0xff00000002027812 */ /* 0x004fe400078eb803 */
[----:B---3--:R-:W-:-:S03]  /*0670*/  @!P3 LOP3.LUT R3, R6, 0xff, R5, 0xb8, !PT ;  /* 0x000000ff0603b812 */ /* 0x008fc600078eb805 */
[----:B------:R2:W-:Y:S04]  /*0680*/  STS [UR8+0x34], R2 ;  /* 0x00003402ff007988 */ /* 0x0005e80008000808 */
[----:B------:R2:W-:Y:S02]  /*0690*/  @!P3 STS [UR8+0x38], R3 ;  /* 0x00003803ff00b988 */ /* 0x0005e40008000808 */
.L_x_9:
[----:B------:R-:W-:Y:S05]  /*06a0*/  BSYNC.RECONVERGENT B0 ;  /* 0x0000000000007941 */ /* 0x000fea0003800200 */
.L_x_8:
[----:B------:R-:W-:Y:S04]  /*06b0*/  BSSY.RECONVERGENT B0, `(.L_x_10) ;  /* 0x000000e000007945 */ /* 0x000fe80003800200 */
[----:B------:R-:W-:Y:S05]  /*06c0*/  @P3 BRA `(.L_x_11) ;  /* 0x0000000000303947 */ /* 0x000fea0003800000 */
[----:B--2---:R-:W2:Y:S01]  /*06d0*/  LDS R3, [UR8+0x34] ;  /* 0x00003408ff037984 */ /* 0x004ea20008000800 */
[----:B------:R-:W4:Y:S03]  /*06e0*/  LDC.64 R8, c[0x0][0x3a8] ;  /* 0x0000ea00ff087b82 */ /* 0x000f260000000a00 */
[----:B---3--:R-:W3:Y:S01]  /*06f0*/  LDS R2, [UR8+0x1c] ;  /* 0x00001c08ff027984 */ /* 0x008ee20008000800 */
[C---:B----4-:R-:W-:Y:S01]  /*0700*/  SHF.L.U64.HI R6, R8.reuse, 0x1, R9 ;  /* 0x0000000108067819 */ /* 0x050fe20000010209 */
[----:B------:R-:W-:-:S03]  /*0710*/  IMAD.SHL.U32 R5, R8, 0x2, RZ ;  /* 0x0000000208057824 */ /* 0x000fc600078e00ff */
[--C-:B------:R-:W-:Y:S02]  /*0720*/  SHF.R.U32.HI R7, RZ, 0x4, R6.reuse ;  /* 0x00000004ff077819 */ /* 0x100fe40000011606 */
[----:B------:R-:W-:-:S05]  /*0730*/  SHF.R.U64 R5, R5, 0x4, R6 ;  /* 0x0000000405057819 */ /* 0x000fca0000001206 */
[----:B------:R4:W-:Y:S01]  /*0740*/  STS [UR8+0xc], R5 ;  /* 0x00000c05ff007988 */ /* 0x0009e20008000808 */
[----:B--2---:R-:W-:Y:S02]  /*0750*/  LOP3.LUT R3, R3, 0x7, RZ, 0xb8, !PT ;  /* 0x0000000703037812 */ /* 0x004fe400078eb8ff */
[----:B---3--:R-:W-:-:S03]  /*0760*/  LOP3.LUT R2, R2, 0xf, R7, 0xb8, !PT ;  /* 0x0000000f02027812 */ /* 0x008fc600078eb807 */
[----:B------:R4:W-:Y:S04]  /*0770*/  STS [UR8+0x34], R3 ;  /* 0x00003403ff007988 */ /* 0x0009e80008000808 */
[----:B------:R4:W-:Y:S02]  /*0780*/  STS [UR8+0x1c], R2 ;  /* 0x00001c02ff007988 */ /* 0x0009e40008000808 */
.L_x_11:
[----:B------:R-:W-:Y:S05]  /*0790*/  BSYNC.RECONVERGENT B0 ;  /* 0x0000000000007941 */ /* 0x000fea0003800200 */
.L_x_10:
[----:B------:R-:W-:Y:S04]  /*07a0*/  BSSY.RECONVERGENT B1, `(.L_x_12) ;  /* 0x000001a000017945 */ /* 0x000fe80003800200 */
[----:B------:R-:W-:Y:S04]  /*07b0*/  BSSY.RELIABLE B0, `(.L_x_13) ;  /* 0x0000015000007945 */ /* 0x000fe80003800100 */
[----:B------:R-:W-:Y:S05]  /*07c0*/  @P3 BRA `(.L_x_14) ;  /* 0x0000000000203947 */ /* 0x000fea0003800000 */
[----:B--234-:R-:W2:Y:S02]  /*07d0*/  LDS R2, [UR8+0x34] ;  /* 0x00003408ff027984 */ /* 0x01cea40008000800 */
[----:B--2---:R-:W-:-:S05]  /*07e0*/  LOP3.LUT R2, R2, 0x38, RZ, 0xb8, !PT ;  /* 0x0000003802027812 */ /* 0x004fca00078eb8ff */
[----:B------:R2:W-:Y:S01]  /*07f0*/  STS [UR8+0x34], R2 ;  /* 0x00003402ff007988 */ /* 0x0005e20008000808 */
[----:B------:R-:W-:Y:S05]  /*0800*/  @P3 BRA `(.L_x_15) ;  /* 0x0000000000203947 */ /* 0x000fea0003800000 */
[----:B--2---:R-:W2:Y:S01]  /*0810*/  LDS R2, [UR8+0x8] ;  /* 0x00000808ff027984 */ /* 0x004ea20008000800 */
[----:B------:R-:W-:-:S05]  /*0820*/  IMAD.MOV.U32 R3, RZ, RZ, 0x780 ;  /* 0x00000780ff037424 */ /* 0x000fca00078e00ff */
[----:B--2---:R-:W-:-:S05]  /*0830*/  LOP3.LUT R2, R2, 0x300, R3, 0xd8, !PT ;  /* 0x0000030002027812 */ /* 0x004fca00078ed803 */
[----:B------:R5:W-:Y:S02]  /*0840*/  STS [UR8+0x8], R2 ;  /* 0x00000802ff007988 */ /* 0x000be40008000808 */
.L_x_14:
[----:B------:R-:W-:Y:S05]  /*0850*/  @P3 BRA `(.L_x_16) ;  /* 0x0000000000283947 */ /* 0x000fea0003800000 */
[----:B--2345:R-:W2:Y:S02]  /*0860*/  LDS R2, [UR8+0x8] ;  /* 0x00000808ff027984 */ /* 0x03cea40008000800 */
[----:B--2---:R-:W-:-:S05]  /*0870*/  LOP3.LUT R2, R2, 0x1800, RZ, 0xb8, !PT ;  /* 0x0000180002027812 */ /* 0x004fca00078eb8ff */
[----:B------:R3:W-:Y:S02]  /*0880*/  STS [UR8+0x8], R2 ;  /* 0x00000802ff007988 */ /* 0x0007e40008000808 */
.L_x_15:
[----:B------:R-:W-:Y:S05]  /*0890*/  @P3 BREAK.RELIABLE B0 ;  /* 0x0000000000003942 */ /* 0x000fea0003800100 */
[----:B------:R-:W-:Y:S05]  /*08a0*/  @P3 BRA `(.L_x_17) ;  /* 0x0000000000243947 */ /* 0x000fea0003800000 */
[----:B------:R-:W4:Y:S01]  /*08b0*/  LDS R3, [UR8+0x8] ;  /* 0x00000808ff037984 */ /* 0x000f220008000800 */
[----:B--23--:R-:W-:-:S05]  /*08c0*/  IMAD.MOV.U32 R2, RZ, RZ, 0x6000 ;  /* 0x00006000ff027424 */ /* 0x00cfca00078e00ff */
[----:B----4-:R-:W-:-:S04]  /*08d0*/  LOP3.LUT R2, R3, 0x4000, R2, 0xd8, !PT ;  /* 0x0000400003027812 */ /* 0x010fc800078ed802 */
[----:B------:R-:W-:-:S05]  /*08e0*/  LOP3.LUT R2, R2, 0x400000, RZ, 0xb8, !PT ;  /* 0x0040000002027812 */ /* 0x000fca00078eb8ff */
[----:B------:R2:W-:Y:S02]  /*08f0*/  STS [UR8+0x8], R2 ;  /* 0x00000802ff007988 */ /* 0x0005e40008000808 */
.L_x_16:
[----:B------:R-:W-:Y:S05]  /*0900*/  BSYNC.RELIABLE B0 ;  /* 0x0000000000007941 */ /* 0x000fea0003800100 */
.L_x_13:
[----:B--2345:R-:W2:Y:S02]  /*0910*/  @!P3 LDS R2, [UR8+0x8] ;  /* 0x00000808ff02b984 */ /* 0x03cea40008000800 */
[----:B--2---:R-:W-:-:S05]  /*0920*/  @!P3 LOP3.LUT R2, R2, 0x8000, RZ, 0xb8, !PT ;  /* 0x000080000202b812 */ /* 0x004fca00078eb8ff */
[----:B------:R4:W-:Y:S02]  /*0930*/  @!P3 STS [UR8+0x8], R2 ;  /* 0x00000802ff00b988 */ /* 0x0009e40008000808 */
.L_x_17:
[----:B------:R-:W-:Y:S05]  /*0940*/  BSYNC.RECONVERGENT B1 ;  /* 0x0000000000017941 */ /* 0x000fea0003800200 */
.L_x_12:
[----:B------:R-:W-:Y:S05]  /*0950*/  WARPSYNC.ALL ;  /* 0x0000000000007948 */ /* 0x000fea0003800000 */
[----:B------:R-:W-:Y:S01]  /*0960*/  NOP ;  /* 0x0000000000007918 */ /* 0x000fe20000000000 */
[----:B------:R-:W-:Y:S05]  /*0970*/  @P0 BRA `(.L_x_18) ;  /* 0x0000000000300947 */ /* 0x000fea0003800000 */
[----:B--234-:R-:W2:Y:S01]  /*0980*/  S2R R2, SR_LANEID ;  /* 0x0000000000027919 */ /* 0x01cea20000000000 */
[----:B------:R-:W-:Y:S05]  /*0990*/  WARPSYNC.ALL ;  /* 0x0000000000007948 */ /* 0x000fea0003800000 */
[----:B------:R-:W-:Y:S01]  /*09a0*/  NOP ;  /* 0x0000000000007918 */ /* 0x000fe20000000000 */
[----:B--2---:R-:W-:-:S05]  /*09b0*/  IMAD.SHL.U32 R5, R2, 0x4, RZ ;  /* 0x0000000402057824 */ /* 0x004fca00078e00ff */
[----:B------:R-:W2:Y:S01]  /*09c0*/  LDS R7, [R5+UR8] ;  /* 0x0000000805077984 */ /* 0x000ea20008000800 */
[----:B------:R-:W-:-:S05]  /*09d0*/  IADD3 R2, P1, PT, R5, UR24, RZ ;  /* 0x0000001805027c10 */ /* 0x000fca000ff3e0ff */
[----:B------:R-:W-:-:S05]  /*09e0*/  IMAD.X R3, RZ, RZ, UR25, P1 ;  /* 0x00000019ff037e24 */ /* 0x000fca00088e06ff */
[----:B--2---:R5:W2:Y:S01]  /*09f0*/  ATOMG.E.EXCH.STRONG.GPU PT, RZ, [R2], R7 ;  /* 0x0000000702ff73a8 */ /* 0x004aa200041ee100 */
[----:B------:R-:W-:-:S04]  /*0a00*/  DEPBAR {5,4,3,2,1,0} ;  /* 0x0000003f0000791a */ /* 0x000fc80000000000 */
[----:B------:R-:W3:Y:S02]  /*0a10*/  CCTL.E.C.LDCU.IV.DEEP [UR24] ;  /* 0x0000000018007540 */ /* 0x000ee40009c08000 */
[----:B---3--:R5:W-:Y:S01]  /*0a20*/  UTMACCTL.IV [UR24] ;  /* 0x00000000180079b9 */ /* 0x008be20008000000 */
[----:B------:R-:W-:Y:S01]  /*0a30*/  NOP ;  /* 0x0000000000007918 */ /* 0x000fe20000000000 */
.L_x_18:
[----:B------:R-:W-:Y:S05]  /*0a40*/  @P0 BRA `(.L_x_19) ;  /* 0x00000000000c0947 */ /* 0x000fea0003800000 */
[----:B------:R0:W-:Y:S01]  /*0a50*/  UTMACMDFLUSH ;  /* 0x00000000000079b7 */ /* 0x0001e20000000000 */
[----:B------:R-:W-:Y:S05]  /*0a60*/  @P0 BRA `(.L_x_19) ;  /* 0x0000000000040947 */ /* 0x000fea0003800000 */
[----:B------:R-:W-:-:S04]  /*0a70*/  DEPBAR.LE SB0, 0x0 ;  /* 0x000080000000791a */ /* 0x000fc80000000000 */
.L_x_19:
[----:B------:R-:W-:Y:S05]  /*0a80*/  WARPSYNC.ALL ;  /* 0x0000000000007948 */ /* 0x000fea0003800000 */
[----:B------:R-:W-:Y:S01]  /*0a90*/  NOP ;  /* 0x0000000000007918 */ /* 0x000fe20000000000 */
[----:B--2---:R-:W-:Y:S06]  /*0aa0*/  BAR.SYNC.DEFER_BLOCKING 0x0 ;  /* 0x0000000000007b1d */ /* 0x004fec0000010000 */
[----:B------:R-:W-:Y:S02]  /*0ab0*/  BSSY.RECONVERGENT B1, `(.L_x_20) ;  /* 0x000000b000017945 */ /* 0x000fe40003800200 */
[----:B------:R-:W-:Y:S06]  /*0ac0*/  BAR.SYNC.DEFER_BLOCKING 0x0 ;  /* 0x0000000000007b1d */ /* 0x000fec0000010000 */
[----:B------:R2:W-:Y:S01]  /*0ad0*/  @!P0 STS [R10], RZ ;  /* 0x000000ff0a008388 */ /* 0x0005e20000000800 */
[----:B------:R-:W-:Y:S01]  /*0ae0*/  NOP ;  /* 0x0000000000007918 */ /* 0x000fe20000000000 */
[----:B------:R-:W-:Y:S05]  /*0af0*/  @P3 BRA `(.L_x_21) ;  /* 0x0000000000183947 */ /* 0x000fea0003800000 */
[----:B---345:R-:W3:Y:S01]  /*0b00*/  LDS R2, [UR8+0x8] ;  /* 0x00000808ff027984 */ /* 0x038ee20008000800 */
[----:B------:R-:W4:Y:S01]  /*0b10*/  LDC.64 R6, c[0x0][0x388] ;  /* 0x0000e200ff067b82 */ /* 0x000f220000000a00 */
[----:B------:R-:W-:Y:S02]  /*0b20*/  IMAD.MOV.U32 R3, RZ, RZ, 0x70 ;  /* 0x00000070ff037424 */ /* 0x000fe400078e00ff */
[----:B----4-:R4:W-:Y:S03]  /*0b30*/  STS.64 [UR8], R6 ;  /* 0x00000006ff007988 */ /* 0x0109e60008000a08 */
[----:B---3--:R-:W-:-:S05]  /*0b40*/  LOP3.LUT R2, R2, 0x10, R3, 0xd8, !PT ;  /* 0x0000001002027812 */ /* 0x008fca00078ed803 */
[----:B------:R4:W-:Y:S02]  /*0b50*/  STS [UR8+0x8], R2 ;  /* 0x00000802ff007988 */ /* 0x0009e40008000808 */
.L_x_21:
[----:B-----5:R-:W-:Y:S05]  /*0b60*/  BSYNC.RECONVERGENT B1 ;  /* 0x0000000000017941 */ /* 0x020fea0003800200 */
.L_x_20:
[----:B------:R-:W-:Y:S04]  /*0b70*/  BSSY.RECONVERGENT B2, `(.L_x_22) ;  /* 0x000000f000027945 */ /* 0x000fe80003800200 */
[----:B------:R-:W-:Y:S04]  /*0b80*/  BSSY.RELIABLE B1, `(.L_x_23) ;  /* 0x000000c000017945 */ /* 0x000fe80003800100 */
[----:B------:R-:W-:Y:S05]  /*0b90*/  @P3 BRA `(.L_x_24) ;  /* 0x0000000000283947 */ /* 0x000fea0003800000 */
[----:B---34-:R-:W3:Y:S01]  /*0ba0*/  LDS R2, [UR8+0x34] ;  /* 0x00003408ff027984 */ /* 0x018ee20008000800 */
[----:B------:R-:W-:Y:S01]  /*0bb0*/  IMAD.MOV.U32 R3, RZ, RZ, 0x1f000000 ;  /* 0x1f000000ff037424 */ /* 0x000fe200078e00ff */
[----:B------:R-:W-:Y:S05]  /*0bc0*/  @P3 BREAK.RELIABLE B1 ;  /* 0x0000000000013942 */ /* 0x000fea0003800100 */
[----:B---3--:R-:W-:-:S05]  /*0bd0*/  LOP3.LUT R2, R2, 0xff000000, R3, 0xb8, !PT ;  /* 0xff00000002027812 */ /* 0x008fca00078eb803 */
[----:B------:R3:W-:Y:S01]  /*0be0*/  STS [UR8+0x34], R2 ;  /* 0x00003402ff007988 */ /* 0x0007e20008000808 */
[----:B------:R-:W-:Y:S05]  /*0bf0*/  @P3 BRA `(.L_x_25) ;  /* 0x0000000000183947 */ /* 0x000fea0003800000 */
[----:B---3--:R-:W3:Y:S01]  /*0c00*/  LDS R2, [UR8+0x38] ;  /* 0x00003808ff027984 */ /* 0x008ee20008000800 */
[----:B------:R-:W-:-:S05]  /*0c10*/  IMAD.MOV.U32 R3, RZ, RZ, 0x7f ;  /* 0x0000007fff037424 */ /* 0x000fca00078e00ff */
[----:B---3--:R-:W-:-:S05]  /*0c20*/  LOP3.LUT R2, R2, 0xff, R3, 0xb8, !PT ;  /* 0x000000ff02027812 */ /* 0x008fca00078eb803 */
[----:B------:R5:W-:Y:S02]  /*0c30*/  STS [UR8+0x38], R2 ;  /* 0x00003802ff007988 */ /* 0x000be40008000808 */
.L_x_24:
[----:B------:R-:W-:Y:S05]  /*0c40*/  BSYNC.RELIABLE B1 ;  /* 0x0000000000017941 */ /* 0x000fea0003800100 */
.L_x_23:
[----:B------:R2:W-:Y:S02]  /*0c50*/  @!P3 STS [UR8+0x20], R11 ;  /* 0x0000200bff00b988 */ /* 0x0005e40008000808 */
.L_x_25:
[----:B------:R-:W-:Y:S05]  /*0c60*/  BSYNC.RECONVERGENT B2 ;  /* 0x0000000000027941 */ /* 0x000fea0003800200 */
.L_x_22:
[----:B------:R-:W-:Y:S05]  /*0c70*/  WARPSYNC.ALL ;  /* 0x0000000000007948 */ /* 0x000fea0003800000 */
[----:B------:R-:W-:Y:S01]  /*0c80*/  NOP ;  /* 0x0000000000007918 */ /* 0x000fe20000000000 */
[----:B------:R-:W2:Y:S01]  /*0c90*/  LDC R5, c[0x0][0x39c] ;  /* 0x0000e700ff057b82 */ /* 0x000ea20000000800 */
[----:B------:R-:W-:Y:S01]  /*0ca0*/  BSSY.RECONVERGENT B2, `(.L_x_26) ;  /* 0x0000010000027945 */ /* 0x000fe20003800200 */
[----:B--2---:R-:W-:-:S05]  /*0cb0*/  VIADD R5, R5, 0xffffffff ;  /* 0xffffffff05057836 */ /* 0x004fca0000000000 */
[----:B------:R2:W-:Y:S01]  /*0cc0*/  @!P3 STS [UR8+0x24], R5 ;  /* 0x00002405ff00b988 */ /* 0x0005e20008000808 */
[----:B------:R-:W-:Y:S05]  /*0cd0*/  @P3 BRA `(.L_x_27) ;  /* 0x0000000000303947 */ /* 0x000fea0003800000 */
[----:B------:R-:W2:Y:S01]  /*0ce0*/  LDS R3, [UR8+0x34] ;  /* 0x00003408ff037984 */ /* 0x000ea20008000800 */
[----:B----4-:R-:W4:Y:S03]  /*0cf0*/  LDC.64 R6, c[0x0][0x3b0] ;  /* 0x0000ec00ff067b82 */ /* 0x010f260000000a00 */
[----:B---3-5:R-:W3:Y:S01]  /*0d00*/  LDS R2, [UR8+0x1c] ;  /* 0x00001c08ff027984 */ /* 0x028ee20008000800 */
        /* <DEDUP_REMOVED lines=9> */
.L_x_27:
[----:B------:R-:W-:Y:S05]  /*0da0*/  BSYNC.RECONVERGENT B2 ;  /* 0x0000000000027941 */ /* 0x000fea0003800200 */
.L_x_26:
[----:B------:R-:W-:Y:S04]  /*0db0*/  BSSY.RECONVERGENT B3, `(.L_x_28) ;  /* 0x000001a000037945 */ /* 0x000fe80003800200 */
[----:B------:R-:W-:Y:S04]  /*0dc0*/  BSSY.RELIABLE B2, `(.L_x_29) ;  /* 0x0000015000027945 */ /* 0x000fe80003800100 */
[----:B------:R-:W-:Y:S05]  /*0dd0*/  @P3 BRA `(.L_x_30) ;  /* 0x0000000000203947 */ /* 0x000fea0003800000 */
[----:B---345:R-:W3:Y:S02]  /*0de0*/  LDS R2, [UR8+0x34] ;  /* 0x00003408ff027984 */ /* 0x038ee40008000800 */
[----:B---3--:R-:W-:-:S05]  /*0df0*/  LOP3.LUT R2, R2, 0x38, RZ, 0xb8, !PT ;  /* 0x0000003802027812 */ /* 0x008fca00078eb8ff */
[----:B------:R3:W-:Y:S01]  /*0e00*/  STS [UR8+0x34], R2 ;  /* 0x00003402ff007988 */ /* 0x0007e20008000808 */
[----:B------:R-:W-:Y:S05]  /*0e10*/  @P3 BRA `(.L_x_31) ;  /* 0x0000000000203947 */ /* 0x000fea0003800000 */
[----:B---3--:R-:W3:Y:S01]  /*0e20*/  LDS R2, [UR8+0x8] ;  /* 0x00000808ff027984 */ /* 0x008ee20008000800 */
[----:B------:R-:W-:-:S05]  /*0e30*/  IMAD.MOV.U32 R3, RZ, RZ, 0x780 ;  /* 0x00000780ff037424 */ /* 0x000fca00078e00ff */
[----:B---3--:R-:W-:-:S05]  /*0e40*/  LOP3.LUT R2, R2, 0x300, R3, 0xd8, !PT ;  /* 0x0000030002027812 */ /* 0x008fca00078ed803 */
[----:B------:R3:W-:Y:S02]  /*0e50*/  STS [UR8+0x8], R2 ;  /* 0x00000802ff007988 */ /* 0x0007e40008000808 */
.L_x_30:
[----:B------:R-:W-:Y:S05]  /*0e60*/  @P3 BRA `(.L_x_32) ;  /* 0x0000000000283947 */ /* 0x000fea0003800000 */
[----:B---345:R-:W3:Y:S02]  /*0e70*/  LDS R2, [UR8+0x8] ;  /* 0x00000808ff027984 */ /* 0x038ee40008000800 */
[----:B---3--:R-:W-:-:S05]  /*0e80*/  LOP3.LUT R2, R2, 0x1800, RZ, 0xb8, !PT ;  /* 0x0000180002027812 */ /* 0x008fca00078eb8ff */
[----:B------:R4:W-:Y:S02]  /*0e90*/  STS [UR8+0x8], R2 ;  /* 0x00000802ff007988 */ /* 0x0009e40008000808 */
.L_x_31:
[----:B------:R-:W-:Y:S05]  /*0ea0*/  @P3 BREAK.RELIABLE B2 ;  /* 0x0000000000023942 */ /* 0x000fea0003800100 */
[----:B------:R-:W-:Y:S05]  /*0eb0*/  @P3 BRA `(.L_x_33) ;  /* 0x0000000000243947 */ /* 0x000fea0003800000 */
[----:B---34-:R-:W3:Y:S01]  /*0ec0*/  LDS R2, [UR8+0x8] ;  /* 0x00000808ff027984 */ /* 0x018ee20008000800 */
[----:B------:R-:W-:-:S05]  /*0ed0*/  IMAD.MOV.U32 R3, RZ, RZ, 0x6000 ;  /* 0x00006000ff037424 */ /* 0x000fca00078e00ff */
[----:B---3--:R-:W-:-:S04]  /*0ee0*/  LOP3.LUT R2, R2, 0x4000, R3, 0xd8, !PT ;  /* 0x0000400002027812 */ /* 0x008fc800078ed803 */
[----:B------:R-:W-:-:S05]  /*0ef0*/  LOP3.LUT R2, R2, 0x400000, RZ, 0xb8, !PT ;  /* 0x0040000002027812 */ /* 0x000fca00078eb8ff */
[----:B------:R3:W-:Y:S02]  /*0f00*/  STS [UR8+0x8], R2 ;  /* 0x00000802ff007988 */ /* 0x0007e40008000808 */
.L_x_32:
[----:B------:R-:W-:Y:S05]  /*0f10*/  BSYNC.RELIABLE B2 ;  /* 0x0000000000027941 */ /* 0x000fea0003800100 */
.L_x_29:
[----:B---345:R-:W3:Y:S02]  /*0f20*/  @!P3 LDS R2, [UR8+0x8] ;  /* 0x00000808ff02b984 */ /* 0x038ee40008000800 */
[----:B---3--:R-:W-:-:S05]  /*0f30*/  @!P3 LOP3.LUT R2, R2, 0x8000, RZ, 0xb8, !PT ;  /* 0x000080000202b812 */ /* 0x008fca00078eb8ff */
[----:B------:R5:W-:Y:S02]  /*0f40*/  @!P3 STS [UR8+0x8], R2 ;  /* 0x00000802ff00b988 */ /* 0x000be40008000808 */
.L_x_33:
[----:B------:R-:W-:Y:S05]  /*0f50*/  BSYNC.RECONVERGENT B3 ;  /* 0x0000000000037941 */ /* 0x000fea0003800200 */
.L_x_28:
[----:B------:R-:W-:Y:S05]  /*0f60*/  WARPSYNC.ALL ;  /* 0x0000000000007948 */ /* 0x000fea0003800000 */
[----:B------:R-:W-:Y:S01]  /*0f70*/  NOP ;  /* 0x0000000000007918 */ /* 0x000fe20000000000 */
[----:B------:R-:W-:-:S04]  /*0f80*/  UIADD3 UR5, UPT, UPT, UR4, 0x80, URZ ;  /* 0x0000008004057890 */ /* 0x000fc8000fffe0ff */
[----:B------:R-:W-:-:S04]  /*0f90*/  UIADD3 UR26, UP0, UPT, UR5, UR20, URZ ;  /* 0x00000014051a7290 */ /* 0x000fc8000ff1e0ff */
[----:B------:R-:W-:Y:S01]  /*0fa0*/  ULEA.HI.X.SX32 UR27, UR5, UR21, 0x1, UP0 ;  /* 0x00000015051b7291 */ /* 0x000fe200080f0eff */
[----:B------:R-:W-:Y:S11]  /*0fb0*/  @P0 BRA `(.L_x_34) ;  /* 0x0000000000300947 */ /* 0x000ff60003800000 */
[----:B---345:R-:W3:Y:S01]  /*0fc0*/  S2R R2, SR_LANEID ;  /* 0x0000000000027919 */ /* 0x038ee20000000000 */
[----:B------:R-:W-:Y:S05]  /*0fd0*/  WARPSYNC.ALL ;  /* 0x0000000000007948 */ /* 0x000fea0003800000 */
[----:B------:R-:W-:Y:S01]  /*0fe0*/  NOP ;  /* 0x0000000000007918 */ /* 0x000fe20000000000 */
[----:B---3--:R-:W-:-:S05]  /*0ff0*/  IMAD.SHL.U32 R6, R2, 0x4, RZ ;  /* 0x0000000402067824 */ /* 0x008fca00078e00ff */
[----:B------:R-:W3:Y:S01]  /*1000*/  LDS R7, [R6+UR8] ;  /* 0x0000000806077984 */ /* 0x000ee20008000800 */
[----:B------:R-:W-:-:S05]  /*1010*/  IADD3 R2, P1, PT, R6, UR26, RZ ;  /* 0x0000001a06027c10 */ /* 0x000fca000ff3e0ff */
[----:B------:R-:W-:-:S05]  /*1020*/  IMAD.X R3, RZ, RZ, UR27, P1 ;  /* 0x0000001bff037e24 */ /* 0x000fca00088e06ff */
[----:B---3--:R3:W4:Y:S01]  /*1030*/  ATOMG.E.EXCH.STRONG.GPU PT, RZ, [R2], R7 ;  /* 0x0000000702ff73a8 */ /* 0x00872200041ee100 */
[----:B------:R-:W-:-:S04]  /*1040*/  DEPBAR {5,4,3,2,1,0} ;  /* 0x0000003f0000791a */ /* 0x000fc80000000000 */
[----:B------:R-:W5:Y:S02]  /*1050*/  CCTL.E.C.LDCU.IV.DEEP [UR26] ;  /* 0x000000001a007540 */ /* 0x000f640009c08000 */
[----:B-----5:R3:W-:Y:S01]  /*1060*/  UTMACCTL.IV [UR26] ;  /* 0x000000001a0079b9 */ /* 0x0207e20008000000 */
[----:B------:R-:W-:Y:S01]  /*1070*/  NOP ;  /* 0x0000000000007918 */ /* 0x000fe20000000000 */
.L_x_34:
[----:B------:R-:W-:Y:S05]  /*1080*/  @P0 BRA `(.L_x_35) ;  /* 0x00000000000c0947 */ /* 0x000fea0003800000 */
[----:B------:R0:W-:Y:S01]  /*1090*/  UTMACMDFLUSH ;  /* 0x00000000000079b7 */ /* 0x0001e20000000000 */
[----:B------:R-:W-:Y:S05]  /*10a0*/  @P0 BRA `(.L_x_35) ;  /* 0x0000000000040947 */ /* 0x000fea0003800000 */
[----:B------:R-:W-:-:S04]  /*10b0*/  DEPBAR.LE SB0, 0x0 ;  /* 0x000080000000791a */ /* 0x000fc80000000000 */
.L_x_35:
[----:B------:R-:W-:Y:S05]  /*10c0*/  WARPSYNC.ALL ;  /* 0x0000000000007948 */ /* 0x000fea0003800000 */
[----:B------:R-:W-:Y:S01]  /*10d0*/  NOP ;  /* 0x0000000000007918 */ /* 0x000fe20000000000 */
[----:B----4-:R-:W-:Y:S06]  /*10e0*/  BAR.SYNC.DEFER_BLOCKING 0x0 ;  /* 0x0000000000007b1d */ /* 0x010fec0000010000 */
[----:B------:R-:W-:Y:S02]  /*10f0*/  BSSY.RECONVERGENT B3, `(.L_x_36) ;  /* 0x000000b000037945 */ /* 0x000fe40003800200 */
[----:B------:R-:W-:Y:S06]  /*1100*/  BAR.SYNC.DEFER_BLOCKING 0x0 ;  /* 0x0000000000007b1d */ /* 0x000fec0000010000 */
[----:B------:R4:W-:Y:S01]  /*1110*/  @!P0 STS [R10], RZ ;  /* 0x000000ff0a008388 */ /* 0x0009e20000000800 */
[----:B------:R-:W-:Y:S01]  /*1120*/  NOP ;  /* 0x0000000000007918 */ /* 0x000fe20000000000 */
[----:B------:R-:W-:Y:S05]  /*1130*/  @P3 BRA `(.L_x_37) ;  /* 0x0000000000183947 */ /* 0x000fea0003800000 */
[----:B---3-5:R-:W3:Y:S01]  /*1140*/  LDS R2, [UR8+0x8] ;  /* 0x00000808ff027984 */ /* 0x028ee20008000800 */
[----:B------:R-:W5:Y:S01]  /*1150*/  LDC.64 R6, c[0x0][0x390] ;  /* 0x0000e400ff067b82 */ /* 0x000f620000000a00 */
[----:B------:R-:W-:Y:S02]  /*1160*/  IMAD.MOV.U32 R3, RZ, RZ, 0x70 ;  /* 0x00000070ff037424 */ /* 0x000fe400078e00ff */
[----:B-----5:R5:W-:Y:S03]  /*1170*/  STS.64 [UR8], R6 ;  /* 0x00000006ff007988 */ /* 0x020be60008000a08 */
[----:B---3--:R-:W-:-:S05]  /*1180*/  LOP3.LUT R2, R2, 0x10, R3, 0xd8, !PT ;  /* 0x0000001002027812 */ /* 0x008fca00078ed803 */
[----:B------:R5:W-:Y:S02]  /*1190*/  STS [UR8+0x8], R2 ;  /* 0x00000802ff007988 */ /* 0x000be40008000808 */
.L_x_37:
[----:B---3--:R-:W-:Y:S05]  /*11a0*/  BSYNC.RECONVERGENT B3 ;  /* 0x0000000000037941 */ /* 0x008fea0003800200 */
.L_x_36:
[----:B------:R-:W-:Y:S04]  /*11b0*/  BSSY.RECONVERGENT B4, `(.L_x_38) ;  /* 0x0000011000047945 */ /* 0x000fe80003800200 */
[----:B------:R-:W-:Y:S04]  /*11c0*/  BSSY.RELIABLE B3, `(.L_x_39) ;  /* 0x000000e000037945 */ /* 0x000fe80003800100 */
[----:B------:R-:W-:Y:S05]  /*11d0*/  @P3 BRA `(.L_x_40) ;  /* 0x0000000000243947 */ /* 0x000fea0003800000 */
[----:B-----5:R-:W3:Y:S01]  /*11e0*/  LDS R2, [UR8+0x34] ;  /* 0x00003408ff027984 */ /* 0x020ee20008000800 */
[----:B------:R-:W-:-:S05]  /*11f0*/  IMAD.MOV.U32 R3, RZ, RZ, 0x3f000000 ;  /* 0x3f000000ff037424 */ /* 0x000fca00078e00ff */
[----:B---3--:R-:W-:-:S05]  /*1200*/  LOP3.LUT R2, R2, 0xff000000, R3, 0xb8, !PT ;  /* 0xff00000002027812 */ /* 0x008fca00078eb803 */
[----:B------:R3:W-:Y:S01]  /*1210*/  STS [UR8+0x34], R2 ;  /* 0x00003402ff007988 */ /* 0x0007e20008000808 */
[----:B------:R-:W-:Y:S05]  /*1220*/  @P3 BRA `(.L_x_41) ;  /* 0x00000000001c3947 */ /* 0x000fea0003800000 */
[----:B---3--:R-:W3:Y:S01]  /*1230*/  LDS R2, [UR8+0x38] ;  /* 0x00003808ff027984 */ /* 0x008ee20008000800 */
[----:B------:R-:W-:-:S05]  /*1240*/  IMAD.MOV.U32 R3, RZ, RZ, 0x7f ;  /* 0x0000007fff037424 */ /* 0x000fca00078e00ff */
[----:B---3--:R-:W-:-:S05]  /*1250*/  LOP3.LUT R2, R2, 0xff, R3, 0xb8, !PT ;  /* 0x000000ff02027812 */ /* 0x008fca00078eb803 */
[----:B------:R3:W-:Y:S02]  /*1260*/  STS [UR8+0x38], R2 ;  /* 0x00003802ff007988 */ /* 0x0007e40008000808 */
.L_x_40:
[----:B------:R-:W-:Y:S05]  /*1270*/  @P3 BREAK.RELIABLE B3 ;  /* 0x0000000000033942 */ /* 0x000fea0003800100 */
[----:B------:R-:W-:Y:S05]  /*1280*/  @P3 BRA `(.L_x_42) ;  /* 0x00000000000c3947 */ /* 0x000fea0003800000 */
[----:B------:R2:W-:Y:S02]  /*1290*/  STS [UR8+0x20], R5 ;  /* 0x00002005ff007988 */ /* 0x0005e40008000808 */
.L_x_41:
[----:B------:R-:W-:Y:S05]  /*12a0*/  BSYNC.RELIABLE B3 ;  /* 0x0000000000037941 */ /* 0x000fea0003800100 */
.L_x_39:
[----:B------:R2:W-:Y:S02]  /*12b0*/  @!P3 STS [UR8+0x24], R4 ;  /* 0x00002404ff00b988 */ /* 0x0005e40008000808 */
.L_x_42:
[----:B------:R-:W-:Y:S05]  /*12c0*/  BSYNC.RECONVERGENT B4 ;  /* 0x0000000000047941 */ /* 0x000fea0003800200 */
.L_x_38:
[----:B------:R-:W-:Y:S05]  /*12d0*/  WARPSYNC.ALL ;  /* 0x0000000000007948 */ /* 0x000fea0003800000 */
[----:B------:R-:W-:Y:S01]  /*12e0*/  NOP ;  /* 0x0000000000007918 */ /* 0x000fe20000000000 */
[----:B------:R-:W-:Y:S04]  /*12f0*/  BSSY.RECONVERGENT B4, `(.L_x_43) ;  /* 0x000000e000047945 */ /* 0x000fe80003800200 */
[----:B------:R-:W-:Y:S05]  /*1300*/  @P3 BRA `(.L_x_44) ;  /* 0x0000000000303947 */ /* 0x000fea0003800000 */
[----:B------:R-:W2:Y:S02]  /*1310*/  LDS R3, [UR8+0x34] ;  /* 0x00003408ff037984 */ /* 0x000ea40008000800 */
[----:B--2---:R-:W2:Y:S02]  /*1320*/  LDC.64 R4, c[0x0][0x3b8] ;  /* 0x0000ee00ff047b82 */ /* 0x004ea40000000a00 */
[----:B---3-5:R-:W3:Y:S01]  /*1330*/  LDS R2, [UR8+0x1c] ;  /* 0x00001c08ff027984 */ /* 0x028ee20008000800 */
[C---:B--2---:R-:W-:Y:S01]  /*1340*/  SHF.L.U64.HI R5, R4.reuse, 0x1, R5 ;  /* 0x0000000104057819 */ /* 0x044fe20000010205 */
[----:B------:R-:W-:-:S03]  /*1350*/  IMAD.SHL.U32 R4, R4, 0x2, RZ ;  /* 0x0000000204047824 */ /* 0x000fc600078e00ff */
[--C-:B------:R-:W-:Y:S02]  /*1360*/  SHF.R.U32.HI R7, RZ, 0x4, R5.reuse ;  /* 0x00000004ff077819 */ /* 0x100fe40000011605 */
[----:B------:R-:W-:-:S05]  /*1370*/  SHF.R.U64 R4, R4, 0x4, R5 ;  /* 0x0000000404047819 */ /* 0x000fca0000001205 */
[----:B------:R2:W-:Y:S01]  /*1380*/  STS [UR8+0xc], R4 ;  /* 0x00000c04ff007988 */ /* 0x0005e20008000808 */
[----:B------:R-:W-:Y:S02]  /*1390*/  LOP3.LUT R3, R3, 0x7, RZ, 0xb8, !PT ;  /* 0x0000000703037812 */ /* 0x000fe400078eb8ff */
[----:B---3--:R-:W-:-:S03]  /*13a0*/  LOP3.LUT R2, R2, 0xf, R7, 0xb8, !PT ;  /* 0x0000000f02027812 */ /* 0x008fc600078eb807 */
[----:B------:R2:W-:Y:S04]  /*13b0*/  STS [UR8+0x34], R3 ;  /* 0x00003403ff007988 */ /* 0x0005e80008000808 */
[----:B------:R2:W-:Y:S02]  /*13c0*/  STS [UR8+0x1c], R2 ;  /* 0x00001c02ff007988 */ /* 0x0005e40008000808 */
.L_x_44:
[----:B------:R-:W-:Y:S05]  /*13d0*/  BSYNC.RECONVERGENT B4 ;  /* 0x0000000000047941 */ /* 0x000fea0003800200 */
.L_x_43:
[----:B------:R-:W-:Y:S04]  /*13e0*/  BSSY.RECONVERGENT B5, `(.L_x_45) ;  /* 0x000001a000057945 */ /* 0x000fe80003800200 */
[----:B------:R-:W-:Y:S04]  /*13f0*/  BSSY.RELIABLE B4, `(.L_x_46) ;  /* 0x0000015000047945 */ /* 0x000fe80003800100 */
[----:B------:R-:W-:Y:S05]  /*1400*/  @P3 BRA `(.L_x_47) ;  /* 0x0000000000203947 */ /* 0x000fea0003800000 */
[----:B--23-5:R-:W2:Y:S02]  /*1410*/  LDS R2, [UR8+0x34] ;  /* 0x00003408ff027984 */ /* 0x02cea40008000800 */
[----:B--2---:R-:W-:-:S05]  /*1420*/  LOP3.LUT R2, R2, 0x38, RZ, 0xb8, !PT ;  /* 0x0000003802027812 */ /* 0x004fca00078eb8ff */
[----:B------:R2:W-:Y:S01]  /*1430*/  STS [UR8+0x34], R2 ;  /* 0x00003402ff007988 */ /* 0x0005e20008000808 */
[----:B------:R-:W-:Y:S05]  /*1440*/  @P3 BRA `(.L_x_48) ;  /* 0x0000000000203947 */ /* 0x000fea0003800000 */
[----:B--2---:R-:W2:Y:S01]  /*1450*/  LDS R2, [UR8+0x8] ;  /* 0x00000808ff027984 */ /* 0x004ea20008000800 */
[----:B------:R-:W-:-:S05]  /*1460*/  IMAD.MOV.U32 R3, RZ, RZ, 0x780 ;  /* 0x00000780ff037424 */ /* 0x000fca00078e00ff */
[----:B--2---:R-:W-:-:S05]  /*1470*/  LOP3.LUT R2, R2, 0x300, R3, 0xd8, !PT ;  /* 0x0000030002027812 */ /* 0x004fca00078ed803 */
[----:B------:R2:W-:Y:S02]  /*1480*/  STS [UR8+0x8], R2 ;  /* 0x00000802ff007988 */ /* 0x0005e40008000808 */
.L_x_47:
[----:B------:R-:W-:Y:S05]  /*1490*/  @P3 BRA `(.L_x_49) ;  /* 0x0000000000283947 */ /* 0x000fea0003800000 */
[----:B--23-5:R-:W2:Y:S02]  /*14a0*/  LDS R2, [UR8+0x8] ;  /* 0x00000808ff027984 */ /* 0x02cea40008000800 */
[----:B--2---:R-:W-:-:S05]  /*14b0*/  LOP3.LUT R2, R2, 0x1800, RZ, 0xb8, !PT ;  /* 0x0000180002027812 */ /* 0x004fca00078eb8ff */
[----:B------:R3:W-:Y:S02]  /*14c0*/  STS [UR8+0x8], R2 ;  /* 0x00000802ff007988 */ /* 0x0007e40008000808 */
.L_x_48:
[----:B------:R-:W-:Y:S05]  /*14d0*/  @P3 BREAK.RELIABLE B4 ;  /* 0x0000000000043942 */ /* 0x000fea0003800100 */
[----:B------:R-:W-:Y:S05]  /*14e0*/  @P3 BRA `(.L_x_50) ;  /* 0x0000000000243947 */ /* 0x000fea0003800000 */
[----:B--23--:R-:W2:Y:S01]  /*14f0*/  LDS R2, [UR8+0x8] ;  /* 0x00000808ff027984 */ /* 0x00cea20008000800 */
[----:B------:R-:W-:-:S05]  /*1500*/  IMAD.MOV.U32 R3, RZ, RZ, 0x6000 ;  /* 0x00006000ff037424 */ /* 0x000fca00078e00ff */
[----:B--2---:R-:W-:-:S04]  /*1510*/  LOP3.LUT R2, R2, 0x6000, R3, 0xd8, !PT ;  /* 0x0000600002027812 */ /* 0x004fc800078ed803 */
[----:B------:R-:W-:-:S05]  /*1520*/  LOP3.LUT R2, R2, 0x400000, RZ, 0xb8, !PT ;  /* 0x0040000002027812 */ /* 0x000fca00078eb8ff */
[----:B------:R2:W-:Y:S02]  /*1530*/  STS [UR8+0x8], R2 ;  /* 0x00000802ff007988 */ /* 0x0005e40008000808 */
.L_x_49:
[----:B------:R-:W-:Y:S05]  /*1540*/  BSYNC.RELIABLE B4 ;  /* 0x0000000000047941 */ /* 0x000fea0003800100 */
.L_x_46:
[----:B--23-5:R-:W2:Y:S02]  /*1550*/  @!P3 LDS R2, [UR8+0x8] ;  /* 0x00000808ff02b984 */ /* 0x02cea40008000800 */
[----:B--2---:R-:W-:-:S05]  /*1560*/  @!P3 LOP3.LUT R2, R2, 0x8000, RZ, 0xb8, !PT ;  /* 0x000080000202b812 */ /* 0x004fca00078eb8ff */
[----:B------:R5:W-:Y:S02]  /*1570*/  @!P3 STS [UR8+0x8], R2 ;  /* 0x00000802ff00b988 */ /* 0x000be40008000808 */
.L_x_50:
[----:B------:R-:W-:Y:S05]  /*1580*/  BSYNC.RECONVERGENT B5 ;  /* 0x0000000000057941 */ /* 0x000fea0003800200 */
.L_x_45:
[----:B------:R-:W-:Y:S05]  /*1590*/  WARPSYNC.ALL ;  /* 0x0000000000007948 */ /* 0x000fea0003800000 */
[----:B------:R-:W-:Y:S01]  /*15a0*/  NOP ;  /* 0x0000000000007918 */ /* 0x000fe20000000000 */
[----:B------:R-:W-:-:S04]  /*15b0*/  UIADD3 UR4, UPT, UPT, UR4, 0x100, URZ ;  /* 0x0000010004047890 */ /* 0x000fc8000fffe0ff */
[----:B------:R-:W-:-:S04]  /*15c0*/  UIADD3 UR20, UP0, UPT, UR4, UR20, URZ ;  /* 0x0000001404147290 */ /* 0x000fc8000ff1e0ff */
[----:B------:R-:W-:Y:S01]  /*15d0*/  ULEA.HI.X.SX32 UR21, UR4, UR21, 0x1, UP0 ;  /* 0x0000001504157291 */ /* 0x000fe200080f0eff */
[----:B------:R-:W-:Y:S11]  /*15e0*/  @P0 BRA `(.L_x_51) ;  /* 0x0000000000300947 */ /* 0x000ff60003800000 */
[----:B--23-5:R-:W2:Y:S01]  /*15f0*/  S2R R2, SR_LANEID ;  /* 0x0000000000027919 */ /* 0x02cea20000000000 */
[----:B------:R-:W-:Y:S05]  /*1600*/  WARPSYNC.ALL ;  /* 0x0000000000007948 */ /* 0x000fea0003800000 */
[----:B------:R-:W-:Y:S01]  /*1610*/  NOP ;  /* 0x0000000000007918 */ /* 0x000fe20000000000 */
[----:B--2---:R-:W-:-:S05]  /*1620*/  IMAD.SHL.U32 R4, R2, 0x4, RZ ;  /* 0x0000000402047824 */ /* 0x004fca00078e00ff */
[----:B------:R-:W2:Y:S01]  /*1630*/  LDS R5, [R4+UR8] ;  /* 0x0000000804057984 */ /* 0x000ea20008000800 */
[----:B------:R-:W-:-:S05]  /*1640*/  IADD3 R2, P1, PT, R4, UR20, RZ ;  /* 0x0000001404027c10 */ /* 0x000fca000ff3e0ff */
[----:B------:R-:W-:-:S05]  /*1650*/  IMAD.X R3, RZ, RZ, UR21, P1 ;  /* 0x00000015ff037e24 */ /* 0x000fca00088e06ff */
[----:B--2---:R2:W3:Y:S01]  /*1660*/  ATOMG.E.EXCH.STRONG.GPU PT, RZ, [R2], R5 ;  /* 0x0000000502ff73a8 */ /* 0x0044e200041ee100 */
[----:B------:R-:W-:-:S04]  /*1670*/  DEPBAR {5,4,3,2,1,0} ;  /* 0x0000003f0000791a */ /* 0x000fc80000000000 */
[----:B------:R-:W5:Y:S02]  /*1680*/  CCTL.E.C.LDCU.IV.DEEP [UR20] ;  /* 0x0000000014007540 */ /* 0x000f640009c08000 */
[----:B-----5:R2:W-:Y:S01]  /*1690*/  UTMACCTL.IV [UR20] ;  /* 0x00000000140079b9 */ /* 0x0205e20008000000 */
[----:B------:R-:W-:Y:S01]  /*16a0*/  NOP ;  /* 0x0000000000007918 */ /* 0x000fe20000000000 */
.L_x_51:
[----:B------:R-:W-:Y:S05]  /*16b0*/  @P0 BRA `(.L_x_52) ;  /* 0x00000000000c0947 */ /* 0x000fea0003800000 */
[----:B------:R0:W-:Y:S01]  /*16c0*/  UTMACMDFLUSH ;  /* 0x00000000000079b7 */ /* 0x0001e20000000000 */
[----:B------:R-:W-:Y:S05]  /*16d0*/  @P0 BRA `(.L_x_52) ;  /* 0x0000000000040947 */ /* 0x000fea0003800000 */
[----:B------:R-:W-:-:S04]  /*16e0*/  DEPBAR.LE SB0, 0x0 ;  /* 0x000080000000791a */ /* 0x000fc80000000000 */
.L_x_52:
[----:B------:R-:W-:Y:S05]  /*16f0*/  WARPSYNC.ALL ;  /* 0x0000000000007948 */ /* 0x000fea0003800000 */
[----:B------:R-:W-:Y:S01]  /*1700*/  NOP ;  /* 0x0000000000007918 */ /* 0x000fe20000000000 */
[----:B---3--:R-:W-:Y:S01]  /*1710*/  BAR.SYNC.DEFER_BLOCKING 0x0 ;  /* 0x0000000000007b1d */ /* 0x008fe20000010000 */
[----:B--2--5:R-:W-:Y:S01]  /*1720*/  SHF.R.U32.HI R2, RZ, 0x5, R0 ;  /* 0x00000005ff027819 */ /* 0x024fe20000011600 */
[----:B------:R-:W-:Y:S01]  /*1730*/  UIADD3 UR12, UPT, UPT, UR8, 0x8010, URZ ;  /* 0x00008010080c7890 */ /* 0x000fe2000fffe0ff */
[----:B------:R-:W-:Y:S01]  /*1740*/  ISETP.GE.AND P0, PT, R12, 0x1, PT ;  /* 0x000000010c00780c */ /* 0x000fe20003f06270 */
[----:B------:R-:W-:Y:S01]  /*1750*/  USHF.L.U32 UR15, UR7, 0x7, URZ ;  /* 0x00000007070f7899 */ /* 0x000fe200080006ff */
[----:B------:R-:W-:Y:S01]  /*1760*/  R2UR UR22, R2 ;  /* 0x00000000021672ca */ /* 0x000fe200000e0000 */
[----:B------:R-:W-:Y:S01]  /*1770*/  VOTEU.ALL UP0, P3 ;  /* 0x0000000000ff7886 */ /* 0x000fe20001800000 */
[----:B------:R-:W-:Y:S01]  /*1780*/  UMOV UR4, 0x1 ;  /* 0x0000000100047882 */ /* 0x000fe20000000000 */
[----:B------:R-:W-:Y:S01]  /*1790*/  VOTEU.ALL UP1, P3 ;  /* 0x0000000000ff7886 */ /* 0x000fe20001820000 */
[----:B------:R-:W-:Y:S01]  /*17a0*/  USHF.L.U32 UR19, UR19, 0x7, URZ ;  /* 0x0000000713137899 */ /* 0x000fe200080006ff */
[----:B------:R-:W-:Y:S01]  /*17b0*/  BSSY.RECONVERGENT B5, `(.L_x_53) ;  /* 0x0000018000057945 */ /* 0x000fe20003800200 */
[----:B------:R-:W-:-:S04]  /*17c0*/  @!UP0 UIADD3 UR10, UPT, UPT, -UR4, 0x100000, URZ ;  /* 0x00100000040a8890 */ /* 0x000fc8000fffe1ff */
[----:B------:R-:W-:Y:S02]  /*17d0*/  @!UP0 USHF.L.U32 UR11, UR10, 0xb, URZ ;  /* 0x0000000b0a0b8899 */ /* 0x000fe400080006ff */
[----:B------:R-:W-:Y:S02]  /*17e0*/  @!UP0 USHF.L.U32 UR10, UR10, 0x1, URZ ;  /* 0x000000010a0a8899 */ /* 0x000fe400080006ff */
[----:B------:R-:W-:-:S04]  /*17f0*/  @!UP0 UIADD3 UR4, UPT, UPT, -UR4, 0x100000, URZ ;  /* 0x0010000004048890 */ /* 0x000fc8000fffe1ff */
[----:B------:R-:W-:Y:S02]  /*1800*/  @!UP0 USHF.L.U32 UR5, UR4, 0xb, URZ ;  /* 0x0000000b04058899 */ /* 0x000fe400080006ff */
[----:B------:R-:W-:Y:S01]  /*1810*/  @!UP0 USHF.L.U32 UR4, UR4, 0x1, URZ ;  /* 0x0000000104048899 */ /* 0x000fe200080006ff */
[----:B------:R-:W-:Y:S01]  /*1820*/  VOTEU.ALL UP0, P3 ;  /* 0x0000000000ff7886 */ /* 0x000fe20001800000 */
[----:B------:R-:W2:Y:S04]  /*1830*/  FENCE.VIEW.ASYNC.S ;  /* 0x00000000000073c6 */ /* 0x000ea80000000000 */
[----:B--2---:R2:W3:Y:S06]  /*1840*/  @!UP0 SYNCS.EXCH.64 URZ, [UR8+0x8000], UR10 ;  /* 0x0080000a08ff85b2 */ /* 0x0044ec0008000100 */
[----:B------:R2:W3:Y:S02]  /*1850*/  @!UP1 SYNCS.EXCH.64 URZ, [UR8+0x8010], UR4 ;  /* 0x0080100408ff95b2 */ /* 0x0004e40008000100 */
[----:B---3--:R-:W-:Y:S06]  /*1860*/  BAR.SYNC.DEFER_BLOCKING 0x0 ;  /* 0x0000000000007b1d */ /* 0x008fec0000010000 */
[----:B------:R-:W-:Y:S05]  /*1870*/  @P3 BRA `(.L_x_54) ;  /* 0x00000000002c3947 */ /* 0x000fea0003800000 */
[----:B--2---:R-:W-:Y:S02]  /*1880*/  UMOV UR4, 0x1 ;  /* 0x0000000100047882 */ /* 0x004fe40000000000 */
[----:B------:R-:W-:-:S04]  /*1890*/  UIADD3 UR10, UPT, UPT, -UR4, 0x100000, URZ ;  /* 0x00100000040a7890 */ /* 0x000fc8000fffe1ff */
[----:B------:R-:W-:Y:S02]  /*18a0*/  USHF.L.U32 UR11, UR10, 0xb, URZ ;  /* 0x0000000b0a0b7899 */ /* 0x000fe400080006ff */
[----:B------:R-:W-:Y:S02]  /*18b0*/  USHF.L.U32 UR10, UR10, 0x1, URZ ;  /* 0x000000010a0a7899 */ /* 0x000fe400080006ff */
[----:B------:R-:W-:-:S04]  /*18c0*/  UIADD3 UR4, UPT, UPT, -UR4, 0x100000, URZ ;  /* 0x0010000004047890 */ /* 0x000fc8000fffe1ff */
[----:B------:R-:W-:Y:S02]  /*18d0*/  USHF.L.U32 UR5, UR4, 0xb, URZ ;  /* 0x0000000b04057899 */ /* 0x000fe400080006ff */
[----:B------:R-:W-:Y:S01]  /*18e0*/  USHF.L.U32 UR4, UR4, 0x1, URZ ;  /* 0x0000000104047899 */ /* 0x000fe200080006ff */
[----:B------:R-:W2:Y:S03]  /*18f0*/  FENCE.VIEW.ASYNC.S ;  /* 0x00000000000073c6 */ /* 0x000ea60000000000 */
[----:B--2---:R3:W5:Y:S08]  /*1900*/  SYNCS.EXCH.64 URZ, [UR8+0x8008], UR10 ;  /* 0x0080080a08ff75b2 */ /* 0x0047700008000100 */
[----:B------:R3:W2:Y:S02]  /*1910*/  SYNCS.EXCH.64 URZ, [UR8+0x8018], UR4 ;  /* 0x0080180408ff75b2 */ /* 0x0006a40008000100 */
[----:B---3--:R-:W-:Y:S01]  /*1920*/  NOP ;  /* 0x0000000000007918 */ /* 0x008fe20000000000 */
.L_x_54:
[----:B--2---:R-:W-:Y:S05]  /*1930*/  BSYNC.RECONVERGENT B5 ;  /* 0x0000000000057941 */ /* 0x004fea0003800200 */
.L_x_53:
[----:B------:R-:W-:Y:S05]  /*1940*/  @!P0 BRA `(.L_x_55) ;  /* 0x0000000800108947 */ /* 0x000fea0003800000 */
[----:B-----5:R-:W-:Y:S01]  /*1950*/  BAR.SYNC.DEFER_BLOCKING 0x0 ;  /* 0x0000000000007b1d */ /* 0x020fe20000010000 */
[----:B------:R-:W-:Y:S01]  /*1960*/  @!P3 IMAD.MOV.U32 R2, RZ, RZ, 0x4000 ;  /* 0x00004000ff02b424 */ /* 0x000fe200078e00ff */
[----:B------:R-:W-:Y:S02]  /*1970*/  ELECT P1, URZ, PT ;  /* 0x0000000000ff782f */ /* 0x000fe40003820000 */
[----:B------:R-:W-:Y:S02]  /*1980*/  ELECT P0, URZ, PT ;  /* 0x0000000000ff782f */ /* 0x000fe40003800000 */
[C---:B------:R-:W-:Y:S01]  /*1990*/  ISETP.LT.U32.AND P1, PT, R132.reuse, 0x20, P1 ;  /* 0x000000208400780c */ /* 0x040fe20000f21070 */
[----:B------:R-:W-:Y:S01]  /*19a0*/  UMOV UR11, UR15 ;  /* 0x0000000f000b7c82 */ /* 0x000fe20008000000 */
[----:B------:R-:W-:Y:S01]  /*19b0*/  ISETP.LT.U32.AND P0, PT, R132, 0x20, P0 ;  /* 0x000000208400780c */ /* 0x000fe20000701070 */
[----:B------:R-:W-:-:S10]  /*19c0*/  UIADD3 UR16, UPT, UPT, UR8, 0x4000, URZ ;  /* 0x0000400008107890 */ /* 0x000fd4000fffe0ff */
[----:B------:R-:W-:Y:S01]  /*19d0*/  VOTEU.ANY UP0, P1 ;  /* 0x0000000000ff7886 */ /* 0x000fe20000800100 */
[----:B------:R-:W-:Y:S01]  /*19e0*/  VOTEU.ANY UP2, P1 ;  /* 0x0000000000ff7886 */ /* 0x000fe20000840100 */
[----:B------:R-:W-:Y:S01]  /*19f0*/  VOTEU.ANY UP1, P0 ;  /* 0x0000000000ff7886 */ /* 0x000fe20000020100 */
[----:B------:R-:W-:Y:S01]  /*1a00*/  VOTEU.ANY UP3, P0 ;  /* 0x0000000000ff7886 */ /* 0x000fe20000060100 */
[----:B------:R2:W-:Y:S01]  /*1a10*/  @!P3 SYNCS.ARRIVE.TRANS64 RZ, [UR8+0x8000], R2 ;  /* 0x00800002ffffb9a7 */ /* 0x0005e20008000008 */
[----:B------:R3:W-:Y:S06]  /*1a20*/  MEMBAR.ALL.CTA ;  /* 0x0000000000007992 */ /* 0x0007ec0000008000 */
[----:B---3--:R-:W3:Y:S01]  /*1a30*/  FENCE.VIEW.ASYNC.S ;  /* 0x00000000000073c6 */ /* 0x008ee20000000000 */
[----:B------:R-:W-:Y:S01]  /*1a40*/  @UP0 UIADD3 UR9, UPT, UPT, UR8, 0x8000, URZ ;  /* 0x0000800008090890 */ /* 0x000fe2000fffe0ff */
[----:B------:R-:W-:Y:S01]  /*1a50*/  @UP0 UMOV UR10, URZ ;  /* 0x000000ff000a0c82 */ /* 0x000fe20008000000 */
[----:B------:R-:W-:Y:S01]  /*1a60*/  @UP1 UIADD3 UR17, UPT, UPT, UR8, 0x8000, URZ ;  /* 0x0000800008111890 */ /* 0x000fe2000fffe0ff */
[----:B------:R-:W-:Y:S01]  /*1a70*/  @UP1 UMOV UR18, URZ ;  /* 0x000000ff00121c82 */ /* 0x000fe20008000000 */
[----:B------:R-:W-:Y:S01]  /*1a80*/  UISETP.NE.U32.AND UP0, UPT, UR22, URZ, UPT ;  /* 0x000000ff1600728c */ /* 0x000fe2000bf05070 */
[----:B---3--:R-:W-:Y:S06]  /*1a90*/  BAR.SYNC.DEFER_BLOCKING 0x0 ;  /* 0x0000000000007b1d */ /* 0x008fec0000010000 */
[----:B------:R2:W-:Y:S02]  /*1aa0*/  @UP2 UTMALDG.2D [UR8], [UR24] ;  /* 0x00000008180025b4 */ /* 0x0005e40008008000 */
[----:B------:R-:W-:Y:S06]  /*1ab0*/  BAR.SYNC.DEFER_BLOCKING 0x0 ;  /* 0x0000000000007b1d */ /* 0x000fec0000010000 */
[----:B------:R2:W-:Y:S02]  /*1ac0*/  @UP3 UTMALDG.2D [UR16], [UR26] ;  /* 0x000000101a0035b4 */ /* 0x0005e40008008000 */
[----:B------:R-:W-:Y:S06]  /*1ad0*/  BAR.SYNC.DEFER_BLOCKING 0x0 ;  /* 0x0000000000007b1d */ /* 0x000fec0000010000 */
[----:B------:R-:W3:Y:S02]  /*1ae0*/  SYNCS.PHASECHK.TRANS64.TRYWAIT P0, [UR8+0x8000], RZ ;  /* 0x008000ffff0075a7 */ /* 0x000ee40008001108 */
[----:B--23--:R-:W-:Y:S05]  /*1af0*/  @!P0 BRA `(.L_x_56) ;  /* 0x0000001000408947 */ /* 0x00cfea0003800000 */
.L_x_70:
[----:B------:R-:W-:Y:S05]  /*1b00*/  BRA.U UP0, `(.L_x_57) ;  /* 0x00000001004c7547 */ /* 0x000fea000b800000 */
[----:B------:R-:W-:Y:S02]  /*1b10*/  USHF.R.U32.HI UR4, URZ, 0x4, UR8 ;  /* 0x00000004ff047899 */ /* 0x000fe40008011608 */
[----:B------:R-:W-:Y:S02]  /*1b20*/  USHF.R.U32.HI UR6, URZ, 0x4, UR16 ;  /* 0x00000004ff067899 */ /* 0x000fe40008011610 */
[----:B------:R-:W-:Y:S02]  /*1b30*/  USGXT.U32 UR4, UR4, 0xe ;  /* 0x0000000e0404789a */ /* 0x000fe40008000000 */
[----:B------:R-:W-:Y:S01]  /*1b40*/  USGXT.U32 UR6, UR6, 0xe ;  /* 0x0000000e0606789a */ /* 0x000fe20008000000 */
[----:B------:R-:W-:Y:S01]  /*1b50*/  UMOV UR10, 0xfffffffe ;  /* 0xfffffffe000a7882 */ /* 0x000fe20000000000 */
[----:B------:R-:W-:Y:S01]  /*1b60*/  UMOV UR11, 0x7fffbfdf ;  /* 0x7fffbfdf000b7882 */ /* 0x000fe20000000000 */
[----:B------:R-:W-:Y:S01]  /*1b70*/  UMOV UR5, URZ ;  /* 0x000000ff00057c82 */ /* 0x000fe20008000000 */
[----:B------:R-:W-:Y:S01]  /*1b80*/  UMOV UR7, URZ ;  /* 0x000000ff00077c82 */ /* 0x000fe20008000000 */
[----:B------:R-:W-:-:S02]  /*1b90*/  UIADD3.64 UR16, UPT, UPT, UR4, -UR10, URZ ;  /* 0x8000000a04107297 */ /* 0x000fc4000fffe0ff */
[----:B------:R-:W-:Y:S01]  /*1ba0*/  UIADD3.64 UR10, UPT, UPT, UR6, -UR10, URZ ;  /* 0x8000000a060a7297 */ /* 0x000fe2000fffe0ff */
[----:B------:R-:W-:Y:S01]  /*1bb0*/  UMOV UR28, 0x0 ;  /* 0x00000000001c7882 */ /* 0x000fe20000000000 */
[----:B------:R-:W-:Y:S01]  /*1bc0*/  UMOV UR29, 0x8200010 ;  /* 0x08200010001d7882 */ /* 0x000fe20000000000 */
[----:B------:R-:W-:Y:S01]  /*1bd0*/  UMOV UR5, 0x80004020 ;  /* 0x8000402000057882 */ /* 0x000fe20000000000 */
[----:B------:R-:W-:Y:S01]  /*1be0*/  UMOV UR7, 0x80004020 ;  /* 0x8000402000077882 */ /* 0x000fe20000000000 */
[----:B------:R-:W-:Y:S01]  /*1bf0*/  UMOV UR30, 0x0 ;  /* 0x00000000001e7882 */ /* 0x000fe20000000000 */
[----:B------:R-:W-:Y:S01]  /*1c00*/  UMOV UR31, 0x8200010 ;  /* 0x08200010001f7882 */ /* 0x000fe20000000000 */
[----:B------:R2:W-:Y:S02]  /*1c10*/  UTCHMMA gdesc[UR4], gdesc[UR6], tmem[UR23], tmem[UR28], idesc[UR29], !UPT ;  /* 0x00ff1c06040075ea */ /* 0x0005e4000f800017 */
[----:B------:R2:W-:Y:S01]  /*1c20*/  UTCHMMA gdesc[UR16], gdesc[UR10], tmem[UR23], tmem[UR30], idesc[UR31], UPT ;  /* 0x00ff1e0a100075ea */ /* 0x0005e2000b800017 */
[----:B------:R-:W-:-:S02]  /*1c30*/  NOP ;  /* 0x0000000000007918 */ /* 0x000fc40000000000 */
.L_x_57:
[----:B------:R-:W-:Y:S01]  /*1c40*/  ELECT P0, URZ, PT ;  /* 0x0000000000ff782f */ /* 0x000fe20003800000 */
[----:B--2---:R-:W-:Y:S01]  /*1c50*/  UMOV UR4, UR12 ;  /* 0x0000000c00047c82 */ /* 0x004fe20008000000 */
[----:B------:R-:W-:Y:S02]  /*1c60*/  UMOV UR5, URZ ;  /* 0x000000ff00057c82 */ /* 0x000fe40008000000 */
[----:B------:R-:W-:-:S13]  /*1c70*/  ISETP.LT.U32.AND P0, PT, R132, 0x20, P0 ;  /* 0x000000208400780c */ /* 0x000fda0000701070 */
[----:B------:R-:W-:Y:S01]  /*1c80*/  VOTEU.ANY UP0, P0 ;  /* 0x0000000000ff7886 */ /* 0x000fe20000000100 */
[----:B------:R-:W-:Y:S01]  /*1c90*/  VOTEU.ANY UP1, P0 ;  /* 0x0000000000ff7886 */ /* 0x000fe20000020100 */
[----:B------:R-:W-:-:S03]  /*1ca0*/  ISETP.GE.U32.AND P0, PT, R12, 0x21, PT ;  /* 0x000000210c00780c */ /* 0x000fc60003f06070 */
[----:B------:R-:W-:Y:S02]  /*1cb0*/  @UP0 UMOV UR4, UR4 ;  /* 0x0000000400040c82 */ /* 0x000fe40008000000 */
[----:B------:R2:W-:Y:S01]  /*1cc0*/  @UP1 UTCBAR [UR4], URZ ;  /* 0x000000ff040013e9 */ /* 0x0005e200080000ff */
[----:B------:R-:W-:Y:S06]  /*1cd0*/  BAR.SYNC.DEFER_BLOCKING 0x0 ;  /* 0x0000000000007b1d */ /* 0x000fec0000010000 */
[----:B------:R-:W3:Y:S02]  /*1ce0*/  SYNCS.PHASECHK.TRANS64.TRYWAIT P1, [UR8+0x8010], RZ ;  /* 0x008010ffff0075a7 */ /* 0x000ee40008021108 */
[----:B--23--:R-:W-:Y:S05]  /*1cf0*/  @!P1 BRA `(.L_x_58) ;  /* 0x0000000c00cc9947 */ /* 0x00cfea0003800000 */
.L_x_71:
[----:B------:R-:W-:Y:S01]  /*1d00*/  UMOV UR4, URZ ;  /* 0x000000ff00047c82 */ /* 0x000fe20008000000 */
[----:B------:R-:W-:Y:S05]  /*1d10*/  @!P0 BRA `(.L_x_55) ;  /* 0x00000004001c8947 */ /* 0x000fea0003800000 */
[----:B------:R-:W2:Y:S01]  /*1d20*/  LDCU UR29, c[0x0][0x3a0] ;  /* 0x00007400ff1d77ac */ /* 0x000ea20008000800 */
[----:B------:R-:W-:Y:S01]  /*1d30*/  UMOV UR9, 0x1 ;  /* 0x0000000100097882 */ /* 0x000fe20000000000 */
[----:B------:R-:W-:-:S05]  /*1d40*/  UMOV UR14, 0x20 ;  /* 0x00000020000e7882 */ /* 0x000fca0000000000 */
.L_x_62:
[----:B------:R-:W-:Y:S01]  /*1d50*/  BAR.SYNC.DEFER_BLOCKING 0x0 ;  /* 0x0000000000007b1d */ /* 0x000fe20000010000 */
[----:B------:R-:W-:Y:S01]  /*1d60*/  ULEA UR28, UR9, UR8, 0x3 ;  /* 0x00000008091c7291 */ /* 0x000fe2000f8e18ff */
[----:B------:R-:W-:Y:S01]  /*1d70*/  @!P3 IMAD.MOV.U32 R2, RZ, RZ, 0x4000 ;  /* 0x00004000ff02b424 */ /* 0x000fe200078e00ff */
[----:B------:R-:W-:Y:S01]  /*1d80*/  ELECT P1, URZ, PT ;  /* 0x0000000000ff782f */ /* 0x000fe20003820000 */
[----:B------:R-:W-:-:S03]  /*1d90*/  ULEA UR12, UR9, UR8, 0xd ;  /* 0x00000008090c7291 */ /* 0x000fc6000f8e68ff */
[----:B------:R-:W-:Y:S02]  /*1da0*/  ISETP.LT.U32.AND P1, PT, R132, 0x20, P1 ;  /* 0x000000208400780c */ /* 0x000fe40000f21070 */
[----:B------:R-:W-:Y:S01]  /*1db0*/  ELECT P0, URZ, PT ;  /* 0x0000000000ff782f */ /* 0x000fe20003800000 */
[----:B------:R-:W-:-:S03]  /*1dc0*/  UIADD3 UR16, UPT, UPT, UR12, 0x4000, URZ ;  /* 0x000040000c107890 */ /* 0x000fc6000fffe0ff */
[----:B------:R-:W-:Y:S01]  /*1dd0*/  ISETP.LT.U32.AND P0, PT, R132, 0x20, P0 ;  /* 0x000000208400780c */ /* 0x000fe20000701070 */
[----:B------:R-:W-:Y:S01]  /*1de0*/  UMOV UR18, UR14 ;  /* 0x0000000e00127c82 */ /* 0x000fe20008000000 */
[----:B------:R-:W-:-:S05]  /*1df0*/  USHF.L.U32 UR5, UR4, 0x1f, URZ ;  /* 0x0000001f04057899 */ /* 0x000fca00080006ff */
[----:B------:R-:W-:Y:S01]  /*1e00*/  VOTEU.ANY UP0, P1 ;  /* 0x0000000000ff7886 */ /* 0x000fe20000800100 */
[----:B------:R3:W-:Y:S01]  /*1e10*/  @!P3 SYNCS.ARRIVE.TRANS64 RZ, [UR28+0x8000], R2 ;  /* 0x00800002ffffb9a7 */ /* 0x0007e2000800001c */
[----:B------:R5:W-:Y:S06]  /*1e20*/  MEMBAR.ALL.CTA ;  /* 0x0000000000007992 */ /* 0x000bec0000008000 */
[----:B-----5:R-:W5:Y:S01]  /*1e30*/  FENCE.VIEW.ASYNC.S ;  /* 0x00000000000073c6 */ /* 0x020f620000000000 */
[----:B------:R-:W-:Y:S01]  /*1e40*/  @UP0 UIADD3 UR13, UPT, UPT, UR28, 0x8000, URZ ;  /* 0x000080001c0d0890 */ /* 0x000fe2000fffe0ff */
[----:B-----5:R-:W-:Y:S01]  /*1e50*/  VOTEU.ANY UP0, P1 ;  /* 0x0000000000ff7886 */ /* 0x020fe20000800100 */
[----:B------:R-:W-:Y:S01]  /*1e60*/  VOTEU.ANY UP1, P0 ;  /* 0x0000000000ff7886 */ /* 0x000fe20000020100 */
[----:B---3--:R-:W-:-:S04]  /*1e70*/  IMAD.U32 R2, RZ, RZ, UR5 ;  /* 0x00000005ff027e24 */ /* 0x008fc8000f8e00ff */
[----:B------:R-:W-:Y:S01]  /*1e80*/  @UP1 UIADD3 UR17, UPT, UPT, UR28, 0x8000, URZ ;  /* 0x000080001c111890 */ /* 0x000fe2000fffe0ff */
[----:B------:R-:W-:Y:S01]  /*1e90*/  VOTEU.ANY UP1, P0 ;  /* 0x0000000000ff7886 */ /* 0x000fe20000020100 */
[----:B------:R-:W-:Y:S06]  /*1ea0*/  BAR.SYNC.DEFER_BLOCKING 0x0 ;  /* 0x0000000000007b1d */ /* 0x000fec0000010000 */
[----:B------:R3:W-:Y:S01]  /*1eb0*/  @UP0 UTMALDG.2D [UR12], [UR24] ;  /* 0x0000000c180005b4 */ /* 0x0007e20008008000 */
[----:B------:R-:W-:Y:S01]  /*1ec0*/  UISETP.NE.U32.AND UP0, UPT, UR22, URZ, UPT ;  /* 0x000000ff1600728c */ /* 0x000fe2000bf05070 */
[----:B------:R-:W-:Y:S06]  /*1ed0*/  BAR.SYNC.DEFER_BLOCKING 0x0 ;  /* 0x0000000000007b1d */ /* 0x000fec0000010000 */
[----:B------:R3:W-:Y:S02]  /*1ee0*/  @UP1 UTMALDG.2D [UR16], [UR26] ;  /* 0x000000101a0015b4 */ /* 0x0007e40008008000 */
[----:B------:R-:W-:Y:S06]  /*1ef0*/  BAR.SYNC.DEFER_BLOCKING 0x0 ;  /* 0x0000000000007b1d */ /* 0x000fec0000010000 */
[----:B------:R-:W5:Y:S02]  /*1f00*/  SYNCS.PHASECHK.TRANS64.TRYWAIT P0, [UR28+0x8000], R2 ;  /* 0x00800002ff0075a7 */ /* 0x000f64000800111c */
[----:B---3-5:R-:W-:Y:S05]  /*1f10*/  @!P0 BRA `(.L_x_59) ;  /* 0x0000000c00508947 */ /* 0x028fea0003800000 */
.L_x_72:
[----:B------:R-:W-:Y:S05]  /*1f20*/  BRA.U UP0, `(.L_x_60) ;  /* 0x00000001004c7547 */ /* 0x000fea000b800000 */
[----:B------:R-:W-:Y:S02]  /*1f30*/  USHF.R.U32.HI UR10, URZ, 0x4, UR12 ;  /* 0x00000004ff0a7899 */ /* 0x000fe4000801160c */
[----:B------:R-:W-:Y:S02]  /*1f40*/  USHF.R.U32.HI UR12, URZ, 0x4, UR16 ;  /* 0x00000004ff0c7899 */ /* 0x000fe40008011610 */
[----:B------:R-:W-:Y:S02]  /*1f50*/  USGXT.U32 UR10, UR10, 0xe ;  /* 0x0000000e0a0a789a */ /* 0x000fe40008000000 */
[----:B------:R-:W-:Y:S02]  /*1f60*/  USGXT.U32 UR12, UR12, 0xe ;  /* 0x0000000e0c0c789a */ /* 0x000fe40008000000 */
[----:B------:R-:W-:Y:S02]  /*1f70*/  UIADD3 UR16, UP0, UPT, UR10, 0x2, URZ ;  /* 0x000000020a107890 */ /* 0x000fe4000ff1e0ff */
[----:B------:R-:W-:Y:S01]  /*1f80*/  UIADD3 UR30, UP1, UPT, UR12, 0x2, URZ ;  /* 0x000000020c1e7890 */ /* 0x000fe2000ff3e0ff */
[----:B------:R-:W-:Y:S01]  /*1f90*/  UMOV UR5, URZ ;  /* 0x000000ff00057c82 */ /* 0x000fe20008000000 */
[----:B------:R-:W-:Y:S01]  /*1fa0*/  UMOV UR6, URZ ;  /* 0x000000ff00067c82 */ /* 0x000fe20008000000 */
[----:B------:R-:W-:-:S02]  /*1fb0*/  UIADD3.X UR17, UPT, UPT, UR5, -0x7fffbfe0, URZ, UP0, !UPT ;  /* 0x8000402005117890 */ /* 0x000fc400087fe4ff */
[----:B------:R-:W-:Y:S01]  /*1fc0*/  UIADD3.X UR31, UPT, UPT, UR6, -0x7fffbfe0, URZ, UP1, !UPT ;  /* 0x80004020061f7890 */ /* 0x000fe20008ffe4ff */
[----:B------:R-:W-:Y:S01]  /*1fd0*/  UMOV UR32, 0x0 ;  /* 0x0000000000207882 */ /* 0x000fe20000000000 */
[----:B------:R-:W-:Y:S01]  /*1fe0*/  UMOV UR33, 0x8200010 ;  /* 0x0820001000217882 */ /* 0x000fe20000000000 */
[----:B------:R-:W-:Y:S01]  /*1ff0*/  UMOV UR11, 0x80004020 ;  /* 0x80004020000b7882 */ /* 0x000fe20000000000 */
[----:B------:R-:W-:Y:S01]  /*2000*/  UMOV UR13, 0x80004020 ;  /* 0x80004020000d7882 */ /* 0x000fe20000000000 */
[----:B------:R-:W-:Y:S01]  /*2010*/  UMOV UR6, 0x0 ;  /* 0x0000000000067882 */ /* 0x000fe20000000000 */
[----:B------:R-:W-:Y:S01]  /*2020*/  UMOV UR7, 0x8200010 ;  /* 0x0820001000077882 */ /* 0x000fe20000000000 */
[----:B------:R3:W-:Y:S02]  /*2030*/  UTCHMMA gdesc[UR10], gdesc[UR12], tmem[UR23], tmem[UR32], idesc[UR33], UPT ;  /* 0x00ff200c0a0075ea */ /* 0x0007e4000b800017 */
[----:B------:R3:W-:Y:S01]  /*2040*/  UTCHMMA gdesc[UR16], gdesc[UR30], tmem[UR23], tmem[UR6], idesc[UR7], UPT ;  /* 0x00ff061e100075ea */ /* 0x0007e2000b800017 */
[----:B------:R-:W-:-:S02]  /*2050*/  NOP ;  /* 0x0000000000007918 */ /* 0x000fc40000000000 */
.L_x_60:
[----:B------:R-:W-:Y:S01]  /*2060*/  ELECT P0, URZ, PT ;  /* 0x0000000000ff782f */ /* 0x000fe20003800000 */
[----:B---3--:R-:W-:-:S03]  /*2070*/  UIADD3 UR6, UPT, UPT, UR28, 0x8010, URZ ;  /* 0x000080101c067890 */ /* 0x008fc6000fffe0ff */
[----:B------:R-:W-:Y:S01]  /*2080*/  ISETP.LT.U32.AND P0, PT, R132, 0x20, P0 ;  /* 0x000000208400780c */ /* 0x000fe20000701070 */
[----:B------:R-:W-:-:S12]  /*2090*/  UMOV UR7, URZ ;  /* 0x000000ff00077c82 */ /* 0x000fd80008000000 */
[----:B------:R-:W-:Y:S01]  /*20a0*/  VOTEU.ANY UP0, P0 ;  /* 0x0000000000ff7886 */ /* 0x000fe20000000100 */
[----:B------:R-:W-:-:S04]  /*20b0*/  VOTEU.ANY UP1, P0 ;  /* 0x0000000000ff7886 */ /* 0x000fc80000020100 */
[----:B------:R-:W-:Y:S02]  /*20c0*/  @UP0 UMOV UR6, UR6 ;  /* 0x0000000600060c82 */ /* 0x000fe40008000000 */
[----:B------:R3:W-:Y:S01]  /*20d0*/  @UP1 UTCBAR [UR6], URZ ;  /* 0x000000ff060013e9 */ /* 0x0007e200080000ff */
[----:B------:R-:W-:Y:S06]  /*20e0*/  BAR.SYNC.DEFER_BLOCKING 0x0 ;  /* 0x0000000000007b1d */ /* 0x000fec0000010000 */
[----:B------:R-:W5:Y:S02]  /*20f0*/  SYNCS.PHASECHK.TRANS64.TRYWAIT P0, [UR28+0x8010], R2 ;  /* 0x00801002ff0075a7 */ /* 0x000f64000800111c */
[----:B---3-5:R-:W-:Y:S05]  /*2100*/  @!P0 BRA `(.L_x_61) ;  /* 0x0000000800e08947 */ /* 0x028fea0003800000 */
.L_x_73:
[----:B------:R-:W-:Y:S02]  /*2110*/  UIADD3 UR9, UPT, UPT, UR9, 0x1, URZ ;  /* 0x0000000109097890 */ /* 0x000fe4000fffe0ff */
[----:B------:R-:W-:Y:S02]  /*2120*/  UIADD3 UR14, UPT, UPT, UR14, 0x20, URZ ;  /* 0x000000200e0e7890 */ /* 0x000fe4000fffe0ff */
[----:B------:R-:W-:-:S04]  /*2130*/  UISETP.NE.U32.AND UP0, UPT, UR9, 0x2, UPT ;  /* 0x000000020900788c */ /* 0x000fc8000bf05070 */
[----:B------:R-:W-:Y:S02]  /*2140*/  USEL UR5, URZ, 0x1, UP0 ;  /* 0x00000001ff057887 */ /* 0x000fe40008000000 */
[----:B------:R-:W-:Y:S02]  /*2150*/  USEL UR9, UR9, URZ, UP0 ;  /* 0x000000ff09097287 */ /* 0x000fe40008000000 */
[----:B--2---:R-:W-:Y:S02]  /*2160*/  UISETP.GE.AND UP0, UPT, UR14, UR29, UPT ;  /* 0x0000001d0e00728c */ /* 0x004fe4000bf06270 */
[----:B------:R-:W-:-:S07]  /*2170*/  ULOP3.LUT UR4, UR4, UR5, URZ, 0x3c, !UPT ;  /* 0x0000000504047292 */ /* 0x000fce000f8e3cff */
[----:B------:R-:W-:Y:S05]  /*2180*/  BRA.U !UP0, `(.L_x_62) ;  /* 0xfffffff908f07547 */ /* 0x000fea000b83ffff */
.L_x_55:
[----:B-----5:R-:W-:Y:S06]  /*2190*/  BAR.SYNC.DEFER_BLOCKING 0x0 ;  /* 0x0000000000007b1d */ /* 0x020fec0000010000 */
[----:B------:R-:W-:Y:S04]  /*21a0*/  BSSY.RECONVERGENT B5, `(.L_x_63) ;  /* 0x0000004000057945 */ /* 0x000fe80003800200 */
[----:B------:R-:W-:Y:S05]  /*21b0*/  @P3 BRA `(.L_x_64) ;  /* 0x0000000000083947 */ /* 0x000fea0003800000 */
[----:B------:R-:W2:Y:S02]  /*21c0*/  SYNCS.CCTL.IV [UR8+0x8000] ;  /* 0x00800000ff0079b1 */ /* 0x000ea40008000008 */
[----:B--2---:R-:W2:Y:S02]  /*21d0*/  SYNCS.CCTL.IV [UR8+0x8010] ;  /* 0x00801000ff0079b1 */ /* 0x004ea40008000008 */
.L_x_64:
[----:B------:R-:W-:Y:S05]  /*21e0*/  BSYNC.RECONVERGENT B5 ;  /* 0x0000000000057941 */ /* 0x000fea0003800200 */
.L_x_63:
[----:B--2---:R-:W-:Y:S06]  /*21f0*/  BAR.SYNC.DEFER_BLOCKING 0x0 ;  /* 0x0000000000007b1d */ /* 0x004fec0000010000 */
[----:B------:R-:W-:Y:S04]  /*2200*/  BSSY.RECONVERGENT B5, `(.L_x_65) ;  /* 0x0000004000057945 */ /* 0x000fe80003800200 */
[----:B------:R-:W-:Y:S05]  /*2210*/  @P3 BRA `(.L_x_66) ;  /* 0x0000000000083947 */ /* 0x000fea0003800000 */
[----:B------:R-:W2:Y:S02]  /*2220*/  SYNCS.CCTL.IV [UR8+0x8008] ;  /* 0x00800800ff0079b1 */ /* 0x000ea40008000008 */
[----:B--2---:R-:W2:Y:S02]  /*2230*/  SYNCS.CCTL.IV [UR8+0x8018] ;  /* 0x00801800ff0079b1 */ /* 0x004ea40008000008 */
.L_x_66:
[----:B------:R-:W-:Y:S05]  /*2240*/  BSYNC.RECONVERGENT B5 ;  /* 0x0000000000057941 */ /* 0x000fea0003800200 */
.L_x_65:
[----:B------:R-:W-:Y:S01]  /*2250*/  USHF.L.U32 UR4, UR22, 0x15, URZ ;  /* 0x0000001516047899 */ /* 0x000fe200080006ff */
[C---:B------:R-:W-:Y:S01]  /*2260*/  IMAD.SHL.U32 R2, R0.reuse, 0x80, RZ ;  /* 0x0000008000027824 */ /* 0x040fe200078e00ff */
[----:B------:R-:W-:Y:S01]  /*2270*/  ELECT P0, URZ, PT ;  /* 0x0000000000ff782f */ /* 0x000fe20003800000 */
[----:B------:R-:W-:Y:S01]  /*2280*/  IMAD.SHL.U32 R3, R0, 0x10, RZ ;  /* 0x0000001000037824 */ /* 0x000fe200078e00ff */
[----:B------:R-:W-:Y:S02]  /*2290*/  ULOP3.LUT UR4, UR4, 0x600000, URZ, 0xc0, !UPT ;  /* 0x0060000004047892 */ /* 0x000fe4000f8ec0ff */
[----:B------:R-:W-:Y:S01]  /*22a0*/  LOP3.LUT R0, R2, 0x3f80, RZ, 0xc0, !PT ;  /* 0x00003f8002007812 */ /* 0x000fe200078ec0ff */
[----:B------:R-:W-:Y:S01]  /*22b0*/  ULOP3.LUT UR22, UR22, 0x1, URZ, 0xc0, !UPT ;  /* 0x0000000116167892 */ /* 0x000fe2000f8ec0ff */
[----:B------:R-:W-:Y:S01]  /*22c0*/  ISETP.LT.U32.AND P0, PT, R132, 0x40, P0 ;  /* 0x000000408400780c */ /* 0x000fe20000701070 */
[----:B------:R-:W-:Y:S01]  /*22d0*/  UIADD3 UR4, UPT, UPT, UR23, UR4, URZ ;  /* 0x0000000417047290 */ /* 0x000fe2000fffe0ff */
[----:B------:R-:W-:Y:S01]  /*22e0*/  LOP3.LUT R0, R0, 0x70, R3, 0xf8, !PT ;  /* 0x0000007000007812 */ /* 0x000fe200078ef803 */
[----:B------:R-:W-:Y:S01]  /*22f0*/  ULEA UR5, UR22, UR19, 0x6 ;  /* 0x0000001316057291 */ /* 0x000fe2000f8e30ff */
[----:B------:R-:W-:-:S02]  /*2300*/  UMOV UR6, UR15 ;  /* 0x0000000f00067c82 */ /* 0x000fc40008000000 */
[C---:B------:R-:W-:Y:S02]  /*2310*/  LOP3.LUT R2, R0.reuse, 0x10, RZ, 0x3c, !PT ;  /* 0x0000001000027812 */ /* 0x040fe400078e3cff */
[----:B------:R-:W-:Y:S02]  /*2320*/  LOP3.LUT R3, R0, 0x20, RZ, 0x3c, !PT ;  /* 0x0000002000037812 */ /* 0x000fe400078e3cff */
[----:B----4-:R-:W3:Y:S01]  /*2330*/  LDTM.x128 R4, tmem[UR4] ;  /* 0x00000004000479ee */ /* 0x010ee200083c0000 */
[----:B------:R-:W-:Y:S01]  /*2340*/  NOP ;  /* 0x0000000000007918 */ /* 0x000fe20000000000 */
[----:B------:R-:W-:Y:S01]  /*2350*/  ULEA UR4, UR22, UR8, 0xe ;  /* 0x0000000816047291 */ /* 0x000fe2000f8e70ff */
[----:B---3--:R-:W-:Y:S01]  /*2360*/  VOTEU.ANY UP1, P0 ;  /* 0x0000000000ff7886 */ /* 0x008fe20000020100 */
[----:B------:R-:W-:Y:S01]  /*2370*/  VOTEU.ANY UP0, P0 ;  /* 0x0000000000ff7886 */ /* 0x000fe20000000100 */
[----:B------:R-:W-:Y:S02]  /*2380*/  F2FP.F16.F32.PACK_AB R4, R5, R4 ;  /* 0x000000040504723e */ /* 0x000fe400000000ff */
[----:B------:R-:W-:-:S02]  /*2390*/  F2FP.F16.F32.PACK_AB R68, R69, R68 ;  /* 0x000000444544723e */ /* 0x000fc400000000ff */
[----:B------:R-:W-:Y:S02]  /*23a0*/  F2FP.F16.F32.PACK_AB R5, R7, R6 ;  /* 0x000000060705723e */ /* 0x000fe400000000ff */
[----:B------:R-:W-:Y:S02]  /*23b0*/  F2FP.F16.F32.PACK_AB R12, R13, R12 ;  /* 0x0000000c0d0c723e */ /* 0x000fe400000000ff */
[----:B------:R-:W-:Y:S02]  /*23c0*/  F2FP.F16.F32.PACK_AB R69, R71, R70 ;  /* 0x000000464745723e */ /* 0x000fe400000000ff */
[----:B------:R-:W-:Y:S02]  /*23d0*/  F2FP.F16.F32.PACK_AB R76, R77, R76 ;  /* 0x0000004c4d4c723e */ /* 0x000fe400000000ff */
[----:B------:R-:W-:Y:S02]  /*23e0*/  F2FP.F16.F32.PACK_AB R6, R9, R8 ;  /* 0x000000080906723e */ /* 0x000fe400000000ff */
[----:B------:R-:W-:-:S02]  /*23f0*/  F2FP.F16.F32.PACK_AB R7, R11, R10 ;  /* 0x0000000a0b07723e */ /* 0x000fc400000000ff */
[----:B------:R-:W-:Y:S02]  /*2400*/  F2FP.F16.F32.PACK_AB R13, R15, R14 ;  /* 0x0000000e0f0d723e */ /* 0x000fe400000000ff */
[----:B------:R-:W-:Y:S01]  /*2410*/  F2FP.F16.F32.PACK_AB R20, R21, R20 ;  /* 0x000000141514723e */ /* 0x000fe200000000ff */
[----:B--2---:R2:W-:Y:S01]  /*2420*/  STS.128 [R0+UR8], R4 ;  /* 0x0000000400007988 */ /* 0x0045e20008000c08 */
[----:B------:R-:W-:Y:S02]  /*2430*/  F2FP.F16.F32.PACK_AB R70, R73, R72 ;  /* 0x000000484946723e */ /* 0x000fe400000000ff */
[----:B------:R-:W-:Y:S02]  /*2440*/  F2FP.F16.F32.PACK_AB R71, R75, R74 ;  /* 0x0000004a4b47723e */ /* 0x000fe400000000ff */
[----:B------:R-:W-:Y:S02]  /*2450*/  F2FP.F16.F32.PACK_AB R77, R79, R78 ;  /* 0x0000004e4f4d723e */ /* 0x000fe400000000ff */
[----:B------:R-:W-:Y:S01]  /*2460*/  F2FP.F16.F32.PACK_AB R84, R85, R84 ;  /* 0x000000545554723e */ /* 0x000fe200000000ff */
[----:B------:R3:W-:Y:S01]  /*2470*/  STS.128 [R0+UR8+0x4000], R68 ;  /* 0x0040004400007988 */ /* 0x0007e20008000c08 */
[----:B------:R-:W-:-:S02]  /*2480*/  F2FP.F16.F32.PACK_AB R14, R17, R16 ;  /* 0x00000010110e723e */ /* 0x000fc400000000ff */
[----:B------:R-:W-:Y:S02]  /*2490*/  F2FP.F16.F32.PACK_AB R15, R19, R18 ;  /* 0x00000012130f723e */ /* 0x000fe400000000ff */
[----:B------:R-:W-:Y:S02]  /*24a0*/  F2FP.F16.F32.PACK_AB R21, R23, R22 ;  /* 0x000000161715723e */ /* 0x000fe400000000ff */
[----:B------:R-:W-:Y:S01]  /*24b0*/  F2FP.F16.F32.PACK_AB R28, R29, R28 ;  /* 0x0000001c1d1c723e */ /* 0x000fe200000000ff */
[----:B------:R4:W-:Y:S01]  /*24c0*/  STS.128 [R2+UR8], R12 ;  /* 0x0000000c02007988 */ /* 0x0009e20008000c08 */
[----:B------:R-:W-:Y:S02]  /*24d0*/  F2FP.F16.F32.PACK_AB R78, R81, R80 ;  /* 0x00000050514e723e */ /* 0x000fe400000000ff */
[----:B------:R-:W-:Y:S02]  /*24e0*/  F2FP.F16.F32.PACK_AB R79, R83, R82 ;  /* 0x00000052534f723e */ /* 0x000fe400000000ff */
[----:B------:R-:W-:-:S02]  /*24f0*/  F2FP.F16.F32.PACK_AB R85, R87, R86 ;  /* 0x000000565755723e */ /* 0x000fc400000000ff */
[----:B------:R-:W-:Y:S01]  /*2500*/  F2FP.F16.F32.PACK_AB R92, R93, R92 ;  /* 0x0000005c5d5c723e */ /* 0x000fe200000000ff */
[----:B------:R4:W-:Y:S01]  /*2510*/  STS.128 [R2+UR8+0x4000], R76 ;  /* 0x0040004c02007988 */ /* 0x0009e20008000c08 */
[----:B------:R-:W-:Y:S02]  /*2520*/  F2FP.F16.F32.PACK_AB R22, R25, R24 ;  /* 0x000000181916723e */ /* 0x000fe400000000ff */
[----:B------:R-:W-:Y:S02]  /*2530*/  F2FP.F16.F32.PACK_AB R23, R27, R26 ;  /* 0x0000001a1b17723e */ /* 0x000fe400000000ff */
[----:B------:R-:W-:Y:S02]  /*2540*/  F2FP.F16.F32.PACK_AB R29, R31, R30 ;  /* 0x0000001e1f1d723e */ /* 0x000fe400000000ff */
[----:B------:R-:W-:Y:S01]  /*2550*/  F2FP.F16.F32.PACK_AB R36, R37, R36 ;  /* 0x000000242524723e */ /* 0x000fe200000000ff */
[----:B------:R4:W-:Y:S01]  /*2560*/  STS.128 [R3+UR8], R20 ;  /* 0x0000001403007988 */ /* 0x0009e20008000c08 */
[----:B------:R-:W-:-:S02]  /*2570*/  F2FP.F16.F32.PACK_AB R86, R89, R88 ;  /* 0x000000585956723e */ /* 0x000fc400000000ff */
[----:B------:R-:W-:Y:S02]  /*2580*/  F2FP.F16.F32.PACK_AB R87, R91, R90 ;  /* 0x0000005a5b57723e */ /* 0x000fe400000000ff */
[----:B------:R-:W-:Y:S02]  /*2590*/  F2FP.F16.F32.PACK_AB R93, R95, R94 ;  /* 0x0000005e5f5d723e */ /* 0x000fe400000000ff */
[----:B------:R-:W-:Y:S01]  /*25a0*/  F2FP.F16.F32.PACK_AB R100, R101, R100 ;  /* 0x000000646564723e */ /* 0x000fe200000000ff */
[----:B------:R4:W-:Y:S01]  /*25b0*/  STS.128 [R3+UR8+0x4000], R84 ;  /* 0x0040005403007988 */ /* 0x0009e20008000c08 */
[----:B------:R-:W-:Y:S02]  /*25c0*/  F2FP.F16.F32.PACK_AB R30, R33, R32 ;  /* 0x00000020211e723e */ /* 0x000fe400000000ff */
[----:B------:R-:W-:Y:S02]  /*25d0*/  F2FP.F16.F32.PACK_AB R31, R35, R34 ;  /* 0x00000022231f723e */ /* 0x000fe400000000ff */
[----:B------:R-:W-:-:S02]  /*25e0*/  F2FP.F16.F32.PACK_AB R37, R39, R38 ;  /* 0x000000262725723e */ /* 0x000fc400000000ff */
[----:B------:R-:W-:Y:S02]  /*25f0*/  F2FP.F16.F32.PACK_AB R44, R45, R44 ;  /* 0x0000002c2d2c723e */ /* 0x000fe400000000ff */
[----:B------:R-:W-:Y:S02]  /*2600*/  F2FP.F16.F32.PACK_AB R94, R97, R96 ;  /* 0x00000060615e723e */ /* 0x000fe400000000ff */
[----:B------:R-:W-:Y:S02]  /*2610*/  F2FP.F16.F32.PACK_AB R95, R99, R98 ;  /* 0x00000062635f723e */ /* 0x000fe400000000ff */
[----:B------:R-:W-:Y:S02]  /*2620*/  F2FP.F16.F32.PACK_AB R101, R103, R102 ;  /* 0x000000666765723e */ /* 0x000fe400000000ff */
[----:B------:R-:W-:Y:S02]  /*2630*/  F2FP.F16.F32.PACK_AB R108, R109, R108 ;  /* 0x0000006c6d6c723e */ /* 0x000fe400000000ff */
[----:B------:R-:W-:-:S02]  /*2640*/  LOP3.LUT R8, R0, 0x30, RZ, 0x3c, !PT ;  /* 0x0000003000087812 */ /* 0x000fc400078e3cff */
[----:B------:R-:W-:Y:S02]  /*2650*/  F2FP.F16.F32.PACK_AB R38, R41, R40 ;  /* 0x000000282926723e */ /* 0x000fe400000000ff */
[----:B------:R-:W-:Y:S01]  /*2660*/  F2FP.F16.F32.PACK_AB R39, R43, R42 ;  /* 0x0000002a2b27723e */ /* 0x000fe200000000ff */
[----:B------:R4:W-:Y:S01]  /*2670*/  STS.128 [R8+UR8], R28 ;  /* 0x0000001c08007988 */ /* 0x0009e20008000c08 */
[----:B------:R-:W-:Y:S02]  /*2680*/  F2FP.F16.F32.PACK_AB R45, R47, R46 ;  /* 0x0000002e2f2d723e */ /* 0x000fe400000000ff */
[----:B------:R-:W-:Y:S01]  /*2690*/  F2FP.F16.F32.PACK_AB R52, R53, R52 ;  /* 0x000000343534723e */ /* 0x000fe200000000ff */
[----:B------:R4:W-:Y:S01]  /*26a0*/  STS.128 [R8+UR8+0x4000], R92 ;  /* 0x0040005c08007988 */ /* 0x0009e20008000c08 */
[----:B------:R-:W-:Y:S02]  /*26b0*/  F2FP.F16.F32.PACK_AB R102, R105, R104 ;  /* 0x000000686966723e */ /* 0x000fe400000000ff */
[----:B------:R-:W-:-:S02]  /*26c0*/  F2FP.F16.F32.PACK_AB R103, R107, R106 ;  /* 0x0000006a6b67723e */ /* 0x000fc400000000ff */
[----:B------:R-:W-:Y:S02]  /*26d0*/  F2FP.F16.F32.PACK_AB R109, R111, R110 ;  /* 0x0000006e6f6d723e */ /* 0x000fe400000000ff */
[----:B------:R-:W-:Y:S02]  /*26e0*/  F2FP.F16.F32.PACK_AB R116, R117, R116 ;  /* 0x000000747574723e */ /* 0x000fe400000000ff */
[----:B------:R-:W-:Y:S02]  /*26f0*/  LOP3.LUT R9, R0, 0x40, RZ, 0x3c, !PT ;  /* 0x0000004000097812 */ /* 0x000fe400078e3cff */
[----:B------:R-:W-:Y:S02]  /*2700*/  F2FP.F16.F32.PACK_AB R46, R49, R48 ;  /* 0x00000030312e723e */ /* 0x000fe400000000ff */
[----:B------:R-:W-:Y:S01]  /*2710*/  F2FP.F16.F32.PACK_AB R47, R51, R50 ;  /* 0x00000032332f723e */ /* 0x000fe200000000ff */
[----:B------:R4:W-:Y:S01]  /*2720*/  STS.128 [R9+UR8], R36 ;  /* 0x0000002409007988 */ /* 0x0009e20008000c08 */
[----:B------:R-:W-:-:S02]  /*2730*/  F2FP.F16.F32.PACK_AB R53, R55, R54 ;  /* 0x000000363735723e */ /* 0x000fc400000000ff */
[----:B------:R-:W-:Y:S01]  /*2740*/  F2FP.F16.F32.PACK_AB R60, R61, R60 ;  /* 0x0000003c3d3c723e */ /* 0x000fe200000000ff */
[----:B------:R4:W-:Y:S01]  /*2750*/  STS.128 [R9+UR8+0x4000], R100 ;  /* 0x0040006409007988 */ /* 0x0009e20008000c08 */
        /* <DEDUP_REMOVED lines=13> */
[C---:B--2---:R-:W-:Y:S02]  /*2830*/  LOP3.LUT R4, R0.reuse, 0x60, RZ, 0x3c, !PT ;  /* 0x0000006000047812 */ /* 0x044fe400078e3cff */
[----:B------:R-:W-:Y:S02]  /*2840*/  F2FP.F16.F32.PACK_AB R62, R65, R64 ;  /* 0x00000040413e723e */ /* 0x000fe400000000ff */
[----:B------:R-:W-:Y:S01]  /*2850*/  F2FP.F16.F32.PACK_AB R63, R67, R66 ;  /* 0x00000042433f723e */ /* 0x000fe200000000ff */
[----:B------:R4:W-:Y:S01]  /*2860*/  STS.128 [R4+UR8], R52 ;  /* 0x0000003404007988 */ /* 0x0009e20008000c08 */
[----:B------:R-:W-:Y:S02]  /*2870*/  F2FP.F16.F32.PACK_AB R126, R129, R128 ;  /* 0x00000080817e723e */ /* 0x000fe400000000ff */
[----:B------:R-:W-:Y:S01]  /*2880*/  F2FP.F16.F32.PACK_AB R127, R131, R130 ;  /* 0x00000082837f723e */ /* 0x000fe200000000ff */
[----:B------:R4:W-:Y:S01]  /*2890*/  STS.128 [R4+UR8+0x4000], R116 ;  /* 0x0040007404007988 */ /* 0x0009e20008000c08 */
[----:B---3--:R-:W-:-:S05]  /*28a0*/  LOP3.LUT R0, R0, 0x70, RZ, 0x3c, !PT ;  /* 0x0000007000007812 */ /* 0x008fca00078e3cff */
[----:B------:R4:W-:Y:S04]  /*28b0*/  STS.128 [R0+UR8], R60 ;  /* 0x0000003c00007988 */ /* 0x0009e80008000c08 */
[----:B------:R4:W-:Y:S01]  /*28c0*/  STS.128 [R0+UR8+0x4000], R124 ;  /* 0x0040007c00007988 */ /* 0x0009e20008000c08 */
[----:B------:R2:W-:Y:S06]  /*28d0*/  MEMBAR.ALL.CTA ;  /* 0x0000000000007992 */ /* 0x0005ec0000008000 */
[----:B--2---:R-:W2:Y:S02]  /*28e0*/  FENCE.VIEW.ASYNC.S ;  /* 0x00000000000073c6 */ /* 0x004ea40000000000 */
[----:B--2---:R-:W-:Y:S06]  /*28f0*/  BAR.SYNC.DEFER_BLOCKING 0x0 ;  /* 0x0000000000007b1d */ /* 0x004fec0000010000 */
[----:B------:R4:W-:Y:S01]  /*2900*/  @UP1 UTMASTG.2D [UR4], [UR20] ;  /* 0x00000004140013b5 */ /* 0x0009e20008008000 */
[----:B------:R0:W-:Y:S01]  /*2910*/  UTMACMDFLUSH ;  /* 0x00000000000079b7 */ /* 0x0001e20000000000 */
[----:B------:R-:W-:-:S04]  /*2920*/  DEPBAR.LE SB0, 0x0 ;  /* 0x000080000000791a */ /* 0x000fc80000000000 */
[----:B------:R-:W-:Y:S08]  /*2930*/  BAR.SYNC.DEFER_BLOCKING 0x0 ;  /* 0x0000000000007b1d */ /* 0x000ff00000010000 */
[----:B------:R-:W-:Y:S06]  /*2940*/  BAR.SYNC.DEFER_BLOCKING 0x0 ;  /* 0x0000000000007b1d */ /* 0x000fec0000010000 */
[----:B----4-:R-:W-:Y:S05]  /*2950*/  @P2 BRA `(.L_x_67) ;  /* 0x0000000000a02947 */ /* 0x010fea0003800000 */
[----:B------:R-:W2:Y:S01]  /*2960*/  S2UR UR5, SR_CgaCtaId ;  /* 0x00000000000579c3 */ /* 0x000ea20000008800 */
[----:B------:R-:W-:Y:S01]  /*2970*/  NOP ;  /* 0x0000000000007918 */ /* 0x000fe20000000000 */
[----:B------:R-:W-:Y:S01]  /*2980*/  UMOV UR4, 0x50 ;  /* 0x0000005000047882 */ /* 0x000fe20000000000 */
[----:B------:R-:W-:Y:S02]  /*2990*/  IMAD.U32 R0, RZ, RZ, UR23 ;  /* 0x00000017ff007e24 */ /* 0x000fe4000f8e00ff */
[----:B------:R-:W-:Y:S02]  /*29a0*/  IMAD.MOV.U32 R3, RZ, RZ, 0xf ;  /* 0x0000000fff037424 */ /* 0x000fe400078e00ff */
[----:B------:R-:W-:Y:S01]  /*29b0*/  IMAD.MOV.U32 R7, RZ, RZ, 0x1 ;  /* 0x00000001ff077424 */ /* 0x000fe200078e00ff */
[----:B------:R-:W-:-:S04]  /*29c0*/  LOP3.LUT R0, R0, 0xffff, RZ, 0xc0, !PT ;  /* 0x0000ffff00007812 */ /* 0x000fc800078ec0ff */
[----:B------:R-:W-:-:S05]  /*29d0*/  SHF.R.U32.HI R0, RZ, 0x5, R0 ;  /* 0x00000005ff007819 */ /* 0x000fca0000011600 */
[----:B------:R-:W-:Y:S01]  /*29e0*/  VIADD R2, R0, 0x10 ;  /* 0x0000001000027836 */ /* 0x000fe20000000000 */
[----:B------:R-:W-:Y:S01]  /*29f0*/  SHF.L.U32 R0, R3, R0, RZ ;  /* 0x0000000003007219 */ /* 0x000fe200000006ff */
[----:B--2---:R-:W-:-:S03]  /*2a00*/  ULEA UR6, UR5, UR4, 0x18 ;  /* 0x0000000405067291 */ /* 0x004fc6000f8ec0ff */
[----:B------:R-:W-:-:S04]  /*2a10*/  SHF.L.U32 R3, R7, R2, RZ ;  /* 0x0000000207037219 */ /* 0x000fc800000006ff */
[----:B------:R-:W-:Y:S02]  /*2a20*/  LOP3.LUT R0, R3, R0, RZ, 0xfc, !PT ;  /* 0x0000000003007212 */ /* 0x000fe400078efcff */
[----:B------:R-:W2:Y:S02]  /*2a30*/  LDS R5, [UR6] ;  /* 0x00000006ff057984 */ /* 0x000ea40008000800 */
[C---:B------:R-:W-:Y:S02]  /*2a40*/  LOP3.LUT R2, R0.reuse, 0xffff, RZ, 0xc0, !PT ;  /* 0x0000ffff00027812 */ /* 0x040fe400078ec0ff */
[----:B--2---:R-:W-:-:S04]  /*2a50*/  LOP3.LUT R3, R0, 0xffff, R5, 0x80, !PT ;  /* 0x0000ffff00037812 */ /* 0x004fc800078e8005 */
[----:B------:R-:W-:-:S13]  /*2a60*/  ISETP.NE.AND P0, PT, R3, R2, PT ;  /* 0x000000020300720c */ /* 0x000fda0003f05270 */
[----:B------:R-:W-:Y:S05]  /*2a70*/  @P0 BRA `(.L_x_68) ;  /* 0x0000000000500947 */ /* 0x000fea0003800000 */
[----:B------:R-:W-:Y:S02]  /*2a80*/  SHF.R.U32.HI R5, RZ, 0x10, R5 ;  /* 0x00000010ff057819 */ /* 0x000fe40000011605 */
[----:B------:R-:W-:-:S04]  /*2a90*/  SHF.R.U32.HI R2, RZ, 0x10, R0 ;  /* 0x00000010ff027819 */ /* 0x000fc80000011600 */
[----:B------:R-:W-:-:S04]  /*2aa0*/  LOP3.LUT R5, R5, R2, RZ, 0xc0, !PT ;  /* 0x0000000205057212 */ /* 0x000fc800078ec0ff */
[----:B------:R-:W-:-:S13]  /*2ab0*/  ISETP.NE.AND P0, PT, R5, R2, PT ;  /* 0x000000020500720c */ /* 0x000fda0003f05270 */
[----:B------:R-:W-:Y:S05]  /*2ac0*/  @P0 BRA `(.L_x_69) ;  /* 0x0000000000300947 */ /* 0x000fea0003800000 */
[----:B------:R-:W-:Y:S01]  /*2ad0*/  R2UR UR4, R0 ;  /* 0x00000000000472ca */ /* 0x000fe200000e0000 */
[----:B------:R-:W-:Y:S01]  /*2ae0*/  VOTEU.ANY UR5, UPT, PT ;  /* 0x0000000000057886 */ /* 0x000fe200038e0100 */
[----:B------:R-:W2:Y:S01]  /*2af0*/  S2R R0, SR_LANEID ;  /* 0x0000000000007919 */ /* 0x000ea20000000000 */
[----:B------:R-:W-:-:S10]  /*2b00*/  UFLO.U32 UR5, UR5 ;  /* 0x00000005000572bd */ /* 0x000fd400080e0000 */
[----:B------:R-:W-:-:S06]  /*2b10*/  ULOP3.LUT UR4, URZ, UR4, URZ, 0x33, !UPT ;  /* 0x00000004ff047292 */ /* 0x000fcc000f8e33ff */
[----:B------:R-:W-:-:S04]  /*2b20*/  IMAD.U32 R2, RZ, RZ, UR4 ;  /* 0x00000004ff027e24 */ /* 0x000fc8000f8e00ff */
[----:B------:R-:W3:Y:S02]  /*2b30*/  REDUX UR7, R2 ;  /* 0x00000000020773c4 */ /* 0x000ee40000000000 */
[----:B------:R4:W-:Y:S01]  /*2b40*/  UTCATOMSWS.AND URZ, UR4 ;  /* 0x0000000400ff79e3 */ /* 0x0009e20008000000 */
[----:B--2---:R-:W-:Y:S01]  /*2b50*/  ISETP.EQ.U32.AND P0, PT, R0, UR5, PT ;  /* 0x0000000500007c0c */ /* 0x004fe2000bf02070 */
[----:B---3--:R-:W-:-:S12]  /*2b60*/  IMAD.U32 R0, RZ, RZ, UR7 ;  /* 0x00000007ff007e24 */ /* 0x008fd8000f8e00ff */
[----:B------:R4:W-:Y:S01]  /*2b70*/  @P0 ATOMS.AND RZ, [UR6], R0 ;  /* 0x00000000ffff098c */ /* 0x0009e2000a800006 */
[----:B------:R-:W-:Y:S05]  /*2b80*/  BRA `(.L_x_67) ;  /* 0x0000000000147947 */ /* 0x000fea0003800000 */
.L_x_69:
[----:B------:R-:W-:-:S07]  /*2b90*/  MOV R2, 0x2bb0 ;  /* 0x00002bb000027802 */ /* 0x000fce0000000f00 */
[----:B-1----:R-:W-:Y:S05]  /*2ba0*/  CALL.REL.NOINC `($__internal_0_$__cuda_sm10x_tcgen05_guardrail_trap_col_being_dealloced_not_returned_by_alloc) ;  /* 0x0000000000447944 */ /* 0x002fea0003c00000 */
[----:B------:R-:W-:Y:S05]  /*2bb0*/  BRA `(.L_x_67) ;  /* 0x0000000000087947 */ /* 0x000fea0003800000 */
.L_x_68:
[----:B------:R-:W-:-:S07]  /*2bc0*/  MOV R2, 0x2be0 ;  /* 0x00002be000027802 */ /* 0x000fce0000000f00 */
[----:B-1----:R-:W-:Y:S05]  /*2bd0*/  CALL.REL.NOINC `($__internal_2_$__cuda_sm10x_tcgen05_guardrail_trap_unallocated_columns_being_dealloced) ;  /* 0x0000000000507944 */ /* 0x002fea0003c00000 */
.L_x_67:
[----:B------:R-:W-:Y:S01]  /*2be0*/  NOP ;  /* 0x0000000000007918 */ /* 0x000fe20000000000 */
[----:B----4-:R-:W-:Y:S05]  /*2bf0*/  EXIT ;  /* 0x000000000000794d */ /* 0x010fea0003800000 */
.L_x_56:
[----:B------:R-:W2:Y:S02]  /*2c00*/  SYNCS.PHASECHK.TRANS64.TRYWAIT P0, [UR8+0x8000], RZ ;  /* 0x008000ffff0075a7 */ /* 0x000ea40008001108 */
[----:B--2---:R-:W-:Y:S05]  /*2c10*/  @!P0 BRA `(.L_x_56) ;  /* 0xfffffffc00f88947 */ /* 0x004fea000383ffff */
[----:B------:R-:W-:Y:S05]  /*2c20*/  BRA `(.L_x_70) ;  /* 0xffffffec00b47947 */ /* 0x000fea000383ffff */
.L_x_58:
[----:B------:R-:W2:Y:S02]  /*2c30*/  SYNCS.PHASECHK.TRANS64.TRYWAIT P1, [UR8+0x8010], RZ ;  /* 0x008010ffff0075a7 */ /* 0x000ea40008021108 */
[----:B--2---:R-:W-:Y:S05]  /*2c40*/  @!P1 BRA `(.L_x_58) ;  /* 0xfffffffc00f89947 */ /* 0x004fea000383ffff */
[----:B------:R-:W-:Y:S05]  /*2c50*/  BRA `(.L_x_71) ;  /* 0xfffffff000287947 */ /* 0x000fea000383ffff */
.L_x_59:
[----:B------:R-:W3:Y:S02]  /*2c60*/  SYNCS.PHASECHK.TRANS64.TRYWAIT P0, [UR28+0x8000], R2 ;  /* 0x00800002ff0075a7 */ /* 0x000ee4000800111c */
[----:B---3--:R-:W-:Y:S05]  /*2c70*/  @!P0 BRA `(.L_x_59) ;  /* 0xfffffffc00f88947 */ /* 0x008fea000383ffff */
[----:B------:R-:W-:Y:S05]  /*2c80*/  BRA `(.L_x_72) ;  /* 0xfffffff000a47947 */ /* 0x000fea000383ffff */
.L_x_61:
[----:B------:R-:W3:Y:S02]  /*2c90*/  SYNCS.PHASECHK.TRANS64.TRYWAIT P0, [UR28+0x8010], R2 ;  /* 0x00801002ff0075a7 */ /* 0x000ee4000800111c */
[----:B---3--:R-:W-:Y:S05]  /*2ca0*/  @!P0 BRA `(.L_x_61) ;  /* 0xfffffffc00f88947 */ /* 0x008fea000383ffff */
[----:B------:R-:W-:Y:S05]  /*2cb0*/  BRA `(.L_x_73) ;  /* 0xfffffff400147947 */ /* 0x000fea000383ffff */
        .weak           $__internal_0_$__cuda_sm10x_tcgen05_guardrail_trap_col_being_dealloced_not_returned_by_alloc
        .type           $__internal_0_$__cuda_sm10x_tcgen05_guardrail_trap_col_being_dealloced_not_returned_by_alloc,@function
        .size           $__internal_0_$__cuda_sm10x_tcgen05_guardrail_trap_col_being_dealloced_not_returned_by_alloc,($__internal_1_$__cuda_sm10x_tcgen05_guardrail_trap_phase_invalid_during_alloc - $__internal_0_$__cuda_sm10x_tcgen05_guardrail_trap_col_being_dealloced_not_returned_by_alloc)
$__internal_0_$__cuda_sm10x_tcgen05_guardrail_trap_col_being_dealloced_not_returned_by_alloc:
[----:B------:R-:W-:Y:S05]  /*2cc0*/  BPT.TRAP 0x1 ;  /* 0x000000040000795c */ /* 0x000fea0000300000 */
[----:B------:R-:W-:-:S04]  /*2cd0*/  IMAD.MOV.U32 R3, RZ, RZ, 0x0 ;  /* 0x00000000ff037424 */ /* 0x000fc800078e00ff */
[----:B------:R-:W-:Y:S05]  /*2ce0*/  RET.REL.NODEC R2 `(gluon_tcgen05) ;  /* 0xffffffd002c47950 */ /* 0x000fea0003c3ffff */
        .weak           $__internal_1_$__cuda_sm10x_tcgen05_guardrail_trap_phase_invalid_during_alloc
        .type           $__internal_1_$__cuda_sm10x_tcgen05_guardrail_trap_phase_invalid_during_alloc,@function
        .size           $__internal_1_$__cuda_sm10x_tcgen05_guardrail_trap_phase_invalid_during_alloc,($__internal_2_$__cuda_sm10x_tcgen05_guardrail_trap_unallocated_columns_being_dealloced - $__internal_1_$__cuda_sm10x_tcgen05_guardrail_trap_phase_invalid_during_alloc)
$__internal_1_$__cuda_sm10x_tcgen05_guardrail_trap_phase_invalid_during_alloc:
[----:B------:R-:W-:Y:S05]  /*2cf0*/  BPT.TRAP 0x1 ;  /* 0x000000040000795c */ /* 0x000fea0000300000 */
[----:B------:R-:W-:-:S04]  /*2d00*/  IMAD.MOV.U32 R3, RZ, RZ, 0x0 ;  /* 0x00000000ff037424 */ /* 0x000fc800078e00ff */
[----:B------:R-:W-:Y:S05]  /*2d10*/  RET.REL.NODEC R2 `(gluon_tcgen05) ;  /* 0xffffffd002b87950 */ /* 0x000fea0003c3ffff */
        .weak           $__internal_2_$__cuda_sm10x_tcgen05_guardrail_trap_unallocated_columns_being_dealloced
        .type           $__internal_2_$__cuda_sm10x_tcgen05_guardrail_trap_unallocated_columns_being_dealloced,@function
        .size           $__internal_2_$__cuda_sm10x_tcgen05_guardrail_trap_unallocated_columns_being_dealloced,(.L_x_77 - $__internal_2_$__cuda_sm10x_tcgen05_guardrail_trap_unallocated_columns_being_dealloced)
$__internal_2_$__cuda_sm10x_tcgen05_guardrail_trap_unallocated_columns_being_dealloced:
[----:B------:R-:W-:Y:S05]  /*2d20*/  BPT.TRAP 0x1 ;  /* 0x000000040000795c */ /* 0x000fea0000300000 */
[----:B------:R-:W-:-:S04]  /*2d30*/  IMAD.MOV.U32 R3, RZ, RZ, 0x0 ;  /* 0x00000000ff037424 */ /* 0x000fc800078e00ff */
[----:B------:R-:W-:Y:S05]  /*2d40*/  RET.REL.NODEC R2 `(gluon_tcgen05) ;  /* 0xffffffd002ac7950 */ /* 0x000fea0003c3ffff */
.L_x_74:
[----:B------:R-:W-:-:S00]  /*2d50*/  BRA `(.L_x_74) ;  /* 0xfffffffc00fc7947 */ /* 0x000fc0000383ffff */
[----:B------:R-:W-:-:S00]  /*2d60*/  NOP ;  /* 0x0000000000007918 */ /* 0x000fc00000000000 */
        /* <DEDUP_REMOVED lines=9> */
.L_x_77:


//--------------------- .nv.shared.gluon_tcgen05  --------------------------
	.section	.nv.shared.gluon_tcgen05,"aw",@nobits
	.sectionflags	@""
	.align	16
	.zero		1024


//--------------------- .nv.shared.reserved.0     --------------------------
	.section	.nv.shared.reserved.0,"aw",@nobits
	.align	8
	.weak		__nv_reservedSMEM_offset_0_alias
	.size		__nv_reservedSMEM_offset_0_alias, 0, 64
	.other		__nv_reservedSMEM_offset_0_alias,@"STO_CUDA_RESERVED_SHARED STV_DEFAULT"
__nv_reservedSMEM_offset_0_alias:
	.zero		0
.nv.shared.reserved.0:
	.zero		64
	.weak		__nv_reservedSMEM_allocation_phase
	.type		__nv_reservedSMEM_allocation_phase,@object
	.size		__nv_reservedSMEM_allocation_phase,(.L_0 - __nv_reservedSMEM_allocation_phase)
__nv_reservedSMEM_allocation_phase:
	.zero		1
.L_0:
	.zero		7
	.weak		__nv_reservedSMEM_devtool_atexit_pc
	.type		__nv_reservedSMEM_devtool_atexit_pc,@object
	.size		__nv_reservedSMEM_devtool_atexit_pc,(__nv_reservedSMEM_allocation_mask - __nv_reservedSMEM_devtool_atexit_pc)
__nv_reservedSMEM_devtool_atexit_pc:
	.zero		8
	.weak		__nv_reservedSMEM_allocation_mask
	.type		__nv_reservedSMEM_allocation_mask,@object
	.size		__nv_reservedSMEM_allocation_mask,(.L_2 - __nv_reservedSMEM_allocation_mask)
__nv_reservedSMEM_allocation_mask:
	.zero		4
.L_2:


//--------------------- .nv.constant0.gluon_tcgen05 --------------------------
	.section	.nv.constant0.gluon_tcgen05,"a",@progbits
	.sectionflags	@""
	.align	4
.nv.constant0.gluon_tcgen05:
	.zero		976


//--------------------- SYMBOLS --------------------------

	.type		.nv.reservedSmem.offset0,@object
	.size		.nv.reservedSmem.offset0,0x4
	.type		.nv.reservedSmem.cap,@object
	.size		.nv.reservedSmem.cap,0x4
